//
// Generated by NVIDIA NVVM Compiler
//
// Compiler Build ID: CL-36424714
// Cuda compilation tools, release 13.0, V13.0.88
// Based on NVVM 20.0.0
//

.version 9.0
.target sm_100
.address_size 64

	// .globl	_Z19findTrianglesKernelixP8TrianglePy

.visible .entry _Z19findTrianglesKernelixP8TrianglePy(
	.param .u32 _Z19findTrianglesKernelixP8TrianglePy_param_0,
	.param .u64 _Z19findTrianglesKernelixP8TrianglePy_param_1,
	.param .u64 .ptr .align 1 _Z19findTrianglesKernelixP8TrianglePy_param_2,
	.param .u64 .ptr .align 1 _Z19findTrianglesKernelixP8TrianglePy_param_3
)
{
	.reg .pred 	%p<23>;
	.reg .b32 	%r<9>;
	.reg .b64 	%rd<64>;

	ld.param.u32 	%r2, [_Z19findTrianglesKernelixP8TrianglePy_param_0];
	ld.param.u64 	%rd34, [_Z19findTrianglesKernelixP8TrianglePy_param_1];
	ld.param.u64 	%rd35, [_Z19findTrianglesKernelixP8TrianglePy_param_2];
	ld.param.u64 	%rd36, [_Z19findTrianglesKernelixP8TrianglePy_param_3];
	mov.u32 	%r3, %ctaid.x;
	mov.u32 	%r4, %ntid.x;
	mov.u32 	%r5, %tid.x;
	mad.lo.s32 	%r6, %r3, %r4, %r5;
	cvt.u64.u32 	%rd1, %r6;
	mov.u32 	%r7, %nctaid.x;
	mul.lo.s32 	%r1, %r7, %r4;
	shr.u64 	%rd37, %rd34, 63;
	add.s64 	%rd38, %rd34, %rd37;
	shr.s64 	%rd2, %rd38, 1;
	setp.le.s64 	%p1, %rd2, %rd1;
	@%p1 bra 	$L__BB0_21;
	add.s64 	%rd55, %rd1, 1;
	shl.b32 	%r8, %r2, 2;
	cvt.s64.s32 	%rd4, %r8;
	cvt.s64.s32 	%rd5, %r2;
	cvt.u64.u32 	%rd6, %r1;
	cvta.to.global.u64 	%rd7, %rd36;
	cvta.to.global.u64 	%rd8, %rd35;
$L__BB0_2:
	not.b64 	%rd39, %rd55;
	add.s64 	%rd10, %rd34, %rd39;
	setp.gt.s64 	%p2, %rd55, %rd10;
	@%p2 bra 	$L__BB0_20;
	mul.lo.s64 	%rd42, %rd55, %rd4;
	mul.lo.s64 	%rd52, %rd55, %rd5;
	mov.u64 	%rd56, %rd55;
$L__BB0_4:
	mov.u64 	%rd11, %rd56;
	sub.s64 	%rd41, %rd55, %rd11;
	mul.lo.s64 	%rd43, %rd42, %rd11;
	mad.lo.s64 	%rd12, %rd41, %rd41, %rd43;
	mov.b64 	%rd57, 4611686018427387904;
$L__BB0_5:
	mov.u64 	%rd58, %rd57;
	setp.gt.u64 	%p3, %rd58, %rd12;
	shr.u64 	%rd57, %rd58, 2;
	@%p3 bra 	$L__BB0_5;
	setp.eq.s64 	%p4, %rd58, 0;
	mov.b64 	%rd60, 0;
	@%p4 bra 	$L__BB0_12;
	mov.b64 	%rd60, 0;
	mov.u64 	%rd59, %rd12;
$L__BB0_8:
	add.s64 	%rd18, %rd58, %rd60;
	setp.lt.u64 	%p5, %rd59, %rd18;
	@%p5 bra 	$L__BB0_10;
	sub.s64 	%rd59, %rd59, %rd18;
	shr.u64 	%rd46, %rd60, 1;
	add.s64 	%rd60, %rd58, %rd46;
	bra.uni 	$L__BB0_11;
$L__BB0_10:
	shr.u64 	%rd60, %rd60, 1;
$L__BB0_11:
	shr.u64 	%rd24, %rd58, 2;
	setp.gt.u64 	%p6, %rd58, 3;
	mov.u64 	%rd58, %rd24;
	@%p6 bra 	$L__BB0_8;
$L__BB0_12:
	mul.lo.s64 	%rd47, %rd60, %rd60;
	setp.ne.s64 	%p7, %rd47, %rd12;
	@%p7 bra 	$L__BB0_19;
	add.s64 	%rd26, %rd11, %rd55;
	sub.s64 	%rd27, %rd60, %rd26;
	setp.lt.s64 	%p8, %rd27, 1;
	and.b64  	%rd48, %rd27, 1;
	setp.eq.b64 	%p9, %rd48, 1;
	or.pred  	%p10, %p8, %p9;
	@%p10 bra 	$L__BB0_19;
	shr.u64 	%rd28, %rd27, 1;
	setp.gt.s64 	%p11, %rd28, %rd55;
	@%p11 bra 	$L__BB0_19;
	add.s64 	%rd29, %rd28, %rd55;
	setp.le.s64 	%p12, %rd29, %rd11;
	add.s64 	%rd30, %rd28, %rd11;
	setp.le.s64 	%p13, %rd30, %rd55;
	or.pred  	%p14, %p12, %p13;
	setp.le.s64 	%p15, %rd26, %rd28;
	or.pred  	%p16, %p15, %p14;
	add.s64 	%rd50, %rd30, %rd55;
	setp.gt.s64 	%p17, %rd50, %rd34;
	or.pred  	%p18, %p16, %p17;
	@%p18 bra 	$L__BB0_19;
	mul.lo.s64 	%rd51, %rd29, %rd30;
	mul.lo.s64 	%rd53, %rd52, %rd11;
	setp.ne.s64 	%p19, %rd51, %rd53;
	@%p19 bra 	$L__BB0_19;
	atom.global.add.u64 	%rd31, [%rd7], 1;
	setp.gt.u64 	%p20, %rd31, 149999999;
	@%p20 bra 	$L__BB0_19;
	mad.lo.s64 	%rd54, %rd31, 24, %rd8;
	st.global.u64 	[%rd54], %rd28;
	st.global.u64 	[%rd54+8], %rd55;
	st.global.u64 	[%rd54+16], %rd11;
$L__BB0_19:
	add.s64 	%rd56, %rd11, 1;
	setp.lt.s64 	%p21, %rd11, %rd10;
	@%p21 bra 	$L__BB0_4;
$L__BB0_20:
	add.s64 	%rd55, %rd55, %rd6;
	setp.le.s64 	%p22, %rd55, %rd2;
	@%p22 bra 	$L__BB0_2;
$L__BB0_21:
	ret;

}
	// .globl	_Z30findEquilateralTrianglesKernelxP8TrianglePy
.visible .entry _Z30findEquilateralTrianglesKernelxP8TrianglePy(
	.param .u64 _Z30findEquilateralTrianglesKernelxP8TrianglePy_param_0,
	.param .u64 .ptr .align 1 _Z30findEquilateralTrianglesKernelxP8TrianglePy_param_1,
	.param .u64 .ptr .align 1 _Z30findEquilateralTrianglesKernelxP8TrianglePy_param_2
)
{
	.reg .pred 	%p<13>;
	.reg .b32 	%r<10>;
	.reg .b64 	%rd<52>;

	ld.param.u64 	%rd30, [_Z30findEquilateralTrianglesKernelxP8TrianglePy_param_0];
	ld.param.u64 	%rd31, [_Z30findEquilateralTrianglesKernelxP8TrianglePy_param_1];
	ld.param.u64 	%rd32, [_Z30findEquilateralTrianglesKernelxP8TrianglePy_param_2];
	cvta.to.global.u64 	%rd1, %rd31;
	cvta.to.global.u64 	%rd2, %rd32;
	mov.u32 	%r1, %ctaid.x;
	mov.u32 	%r2, %ntid.x;
	mov.u32 	%r3, %tid.x;
	mad.lo.s32 	%r4, %r1, %r2, %r3;
	cvt.u64.u32 	%rd3, %r4;
	mov.u32 	%r5, %nctaid.x;
	mul.lo.s32 	%r6, %r5, %r2;
	cvt.u64.u32 	%rd4, %r6;
	mul.hi.s64 	%rd33, %rd30, 6148914691236517206;
	shr.u64 	%rd34, %rd33, 63;
	add.s64 	%rd5, %rd33, %rd34;
	setp.le.s64 	%p1, %rd5, %rd3;
	@%p1 bra 	$L__BB1_19;
	add.s64 	%rd50, %rd3, 1;
	add.s64 	%rd35, %rd4, %rd3;
	max.u64 	%rd36, %rd35, %rd5;
	setp.lt.u64 	%p2, %rd35, %rd5;
	selp.u64 	%rd7, 1, 0, %p2;
	add.s64 	%rd37, %rd35, %rd7;
	sub.s64 	%rd8, %rd36, %rd37;
	max.u64 	%rd9, %rd4, 1;
	and.b64  	%rd38, %rd8, -4294967296;
	setp.ne.s64 	%p3, %rd38, 0;
	@%p3 bra 	$L__BB1_3;
	cvt.u32.u64 	%r7, %rd9;
	cvt.u32.u64 	%r8, %rd8;
	div.u32 	%r9, %r8, %r7;
	cvt.u64.u32 	%rd47, %r9;
	bra.uni 	$L__BB1_4;
$L__BB1_3:
	div.u64 	%rd47, %rd8, %rd9;
$L__BB1_4:
	add.s64 	%rd13, %rd47, %rd7;
	and.b64  	%rd39, %rd13, 3;
	setp.eq.s64 	%p4, %rd39, 3;
	@%p4 bra 	$L__BB1_9;
	add.s64 	%rd40, %rd13, 1;
	and.b64  	%rd41, %rd40, 3;
	neg.s64 	%rd48, %rd41;
$L__BB1_6:
	.pragma "nounroll";
	atom.global.add.u64 	%rd17, [%rd2], 1;
	setp.gt.u64 	%p5, %rd17, 149999999;
	@%p5 bra 	$L__BB1_8;
	mad.lo.s64 	%rd42, %rd17, 24, %rd1;
	st.global.u64 	[%rd42], %rd50;
	st.global.u64 	[%rd42+8], %rd50;
	st.global.u64 	[%rd42+16], %rd50;
$L__BB1_8:
	add.s64 	%rd50, %rd50, %rd4;
	add.s64 	%rd48, %rd48, 1;
	setp.ne.s64 	%p6, %rd48, 0;
	@%p6 bra 	$L__BB1_6;
$L__BB1_9:
	setp.lt.u64 	%p7, %rd13, 3;
	@%p7 bra 	$L__BB1_19;
$L__BB1_10:
	atom.global.add.u64 	%rd22, [%rd2], 1;
	setp.gt.u64 	%p8, %rd22, 149999999;
	@%p8 bra 	$L__BB1_12;
	mad.lo.s64 	%rd43, %rd22, 24, %rd1;
	st.global.u64 	[%rd43], %rd50;
	st.global.u64 	[%rd43+8], %rd50;
	st.global.u64 	[%rd43+16], %rd50;
$L__BB1_12:
	add.s64 	%rd23, %rd50, %rd4;
	atom.global.add.u64 	%rd24, [%rd2], 1;
	setp.gt.u64 	%p9, %rd24, 149999999;
	@%p9 bra 	$L__BB1_14;
	mad.lo.s64 	%rd44, %rd24, 24, %rd1;
	st.global.u64 	[%rd44], %rd23;
	st.global.u64 	[%rd44+8], %rd23;
	st.global.u64 	[%rd44+16], %rd23;
$L__BB1_14:
	add.s64 	%rd25, %rd23, %rd4;
	atom.global.add.u64 	%rd26, [%rd2], 1;
	setp.gt.u64 	%p10, %rd26, 149999999;
	@%p10 bra 	$L__BB1_16;
	mad.lo.s64 	%rd45, %rd26, 24, %rd1;
	st.global.u64 	[%rd45], %rd25;
	st.global.u64 	[%rd45+8], %rd25;
	st.global.u64 	[%rd45+16], %rd25;
$L__BB1_16:
	add.s64 	%rd27, %rd25, %rd4;
	atom.global.add.u64 	%rd28, [%rd2], 1;
	setp.gt.u64 	%p11, %rd28, 149999999;
	@%p11 bra 	$L__BB1_18;
	mad.lo.s64 	%rd46, %rd28, 24, %rd1;
	st.global.u64 	[%rd46], %rd27;
	st.global.u64 	[%rd46+8], %rd27;
	st.global.u64 	[%rd46+16], %rd27;
$L__BB1_18:
	add.s64 	%rd50, %rd27, %rd4;
	setp.le.s64 	%p12, %rd50, %rd5;
	@%p12 bra 	$L__BB1_10;
$L__BB1_19:
	ret;

}


// ===== COMPILED SASS (sm_100) =====

	.target	sm_100

	.elftype	@"ET_EXEC"


//--------------------- .note.nv.tkinfo           --------------------------
	.section	.note.nv.tkinfo,"",@"SHT_NOTE"
	.sectionflags	@"SHF_NOTE_NV_TKINFO"
	.tkinfo
        /*0018*/ 	.word	0x00000002
        /*0030*/ 	.string	""
        /*0030*/ 	.string	"ptxas"
        /*0030*/ 	.string	"Cuda compilation tools, release 13.0, V13.0.88"
        /*0030*/ 	.string	"Build cuda_13.0.r13.0/compiler.36424714_0"
        /*0030*/ 	.string	"-arch sm_100 -m 64 "



//--------------------- .note.nv.cuinfo           --------------------------
	.section	.note.nv.cuinfo,"",@"SHT_NOTE"
	.sectionflags	@"SHF_NOTE_NV_CUINFO"
        /*0018*/ 	.short	0x0002
        /*001a*/ 	.short	0x0064
        /*001c*/ 	.short	0x0082
	.zero		2


//--------------------- .nv.info                  --------------------------
	.section	.nv.info,"",@"SHT_CUDA_INFO"
	.align	4


	//----- nvinfo : EIATTR_REGCOUNT
	.align		4
        /*0000*/ 	.byte	0x04, 0x2f
        /*0002*/ 	.short	(.L_1 - .L_0)
	.align		4
.L_0:
        /*0004*/ 	.word	index@(_Z19findTrianglesKernelixP8TrianglePy)
        /*0008*/ 	.word	0x00000020


	//----- nvinfo : EIATTR_FRAME_SIZE
	.align		4
.L_1:
        /*000c*/ 	.byte	0x04, 0x11
        /*000e*/ 	.short	(.L_3 - .L_2)
	.align		4
.L_2:
        /*0010*/ 	.word	index@(_Z19findTrianglesKernelixP8TrianglePy)
        /*0014*/ 	.word	0x00000000


	//----- nvinfo : EIATTR_REGCOUNT
	.align		4
.L_3:
        /*0018*/ 	.byte	0x04, 0x2f
        /*001a*/ 	.short	(.L_5 - .L_4)
	.align		4
.L_4:
        /*001c*/ 	.word	index@(_Z30findEquilateralTrianglesKernelxP8TrianglePy)
        /*0020*/ 	.word	0x00000016


	//----- nvinfo : EIATTR_FRAME_SIZE
	.align		4
.L_5:
        /*0024*/ 	.byte	0x04, 0x11
        /*0026*/ 	.short	(.L_7 - .L_6)
	.align		4
.L_6:
        /*0028*/ 	.word	index@($__internal_0_$__cuda_sm20_div_u64)
        /*002c*/ 	.word	0x00000000


	//----- nvinfo : EIATTR_FRAME_SIZE
	.align		4
.L_7:
        /*0030*/ 	.byte	0x04, 0x11
        /*0032*/ 	.short	(.L_9 - .L_8)
	.align		4
.L_8:
        /*0034*/ 	.word	index@(_Z30findEquilateralTrianglesKernelxP8TrianglePy)
        /*0038*/ 	.word	0x00000000


	//----- nvinfo : EIATTR_MIN_STACK_SIZE
	.align		4
.L_9:
        /*003c*/ 	.byte	0x04, 0x12
        /*003e*/ 	.short	(.L_11 - .L_10)
	.align		4
.L_10:
        /*0040*/ 	.word	index@(_Z30findEquilateralTrianglesKernelxP8TrianglePy)
        /*0044*/ 	.word	0x00000000


	//----- nvinfo : EIATTR_MIN_STACK_SIZE
	.align		4
.L_11:
        /*0048*/ 	.byte	0x04, 0x12
        /*004a*/ 	.short	(.L_13 - .L_12)
	.align		4
.L_12:
        /*004c*/ 	.word	index@(_Z19findTrianglesKernelixP8TrianglePy)
        /*0050*/ 	.word	0x00000000
.L_13:


//--------------------- .nv.compat                --------------------------
	.section	.nv.compat,"",@"SHT_CUDA_COMPAT_INFO"
	.align	4
        /*0000*/ 	.byte	0x02, 0x09, 0x00, 0x00, 0x02, 0x02, 0x01, 0x00, 0x02, 0x05, 0x05, 0x00, 0x03, 0x07, 0x01, 0x01
        /*0010*/ 	.byte	0x02, 0x03, 0x00, 0x00, 0x02, 0x06, 0x01, 0x00, 0x04, 0x0b, 0x08, 0x00, 0x09, 0x00, 0x00, 0x00
        /*0020*/ 	.byte	0x00, 0x00, 0x00, 0x00


//--------------------- .nv.info._Z30findEquilateralTrianglesKernelxP8TrianglePy --------------------------
	.section	.nv.info._Z30findEquilateralTrianglesKernelxP8TrianglePy,"",@"SHT_CUDA_INFO"
	.sectionflags	@""
	.align	4


	//----- nvinfo : EIATTR_CUDA_API_VERSION
	.align		4
        /*0000*/ 	.byte	0x04, 0x37
        /*0002*/ 	.short	(.L_15 - .L_14)
.L_14:
        /*0004*/ 	.word	0x00000082


	//----- nvinfo : EIATTR_KPARAM_INFO
	.align		4
.L_15:
        /*0008*/ 	.byte	0x04, 0x17
        /*000a*/ 	.short	(.L_17 - .L_16)
.L_16:
        /*000c*/ 	.word	0x00000000
        /*0010*/ 	.short	0x0002
        /*0012*/ 	.short	0x0010
        /*0014*/ 	.byte	0x00, 0xf5, 0x21, 0x00


	//----- nvinfo : EIATTR_KPARAM_INFO
	.align		4
.L_17:
        /*0018*/ 	.byte	0x04, 0x17
        /*001a*/ 	.short	(.L_19 - .L_18)
.L_18:
        /*001c*/ 	.word	0x00000000
        /*0020*/ 	.short	0x0001
        /*0022*/ 	.short	0x0008
        /*0024*/ 	.byte	0x00, 0xf5, 0x21, 0x00


	//----- nvinfo : EIATTR_KPARAM_INFO
	.align		4
.L_19:
        /*0028*/ 	.byte	0x04, 0x17
        /*002a*/ 	.short	(.L_21 - .L_20)
.L_20:
        /*002c*/ 	.word	0x00000000
        /*0030*/ 	.short	0x0000
        /*0032*/ 	.short	0x0000
        /*0034*/ 	.byte	0x00, 0xf0, 0x21, 0x00


	//----- nvinfo : EIATTR_SPARSE_MMA_MASK
	.align		4
.L_21:
        /*0038*/ 	.byte	0x03, 0x50
        /*003a*/ 	.short	0x0000


	//----- nvinfo : EIATTR_MAXREG_COUNT
	.align		4
        /*003c*/ 	.byte	0x03, 0x1b
        /*003e*/ 	.short	0x00ff


	//----- nvinfo : EIATTR_MERCURY_ISA_VERSION
	.align		4
        /*0040*/ 	.byte	0x03, 0x5f
        /*0042*/ 	.short	0x0101


	//----- nvinfo : EIATTR_INT_WARP_WIDE_INSTR_OFFSETS
	.align		4
        /*0044*/ 	.byte	0x04, 0x31
        /*0046*/ 	.short	(.L_23 - .L_22)


	//   ....[0]....
.L_22:
        /*0048*/ 	.word	0x00000560


	//   ....[1]....
        /*004c*/ 	.word	0x00000650


	//   ....[2]....
        /*0050*/ 	.word	0x00000660


	//   ....[3]....
        /*0054*/ 	.word	0x00000800


	//   ....[4]....
        /*0058*/ 	.word	0x00000930


	//   ....[5]....
        /*005c*/ 	.word	0x00000940


	//   ....[6]....
        /*0060*/ 	.word	0x00000ab0


	//   ....[7]....
        /*0064*/ 	.word	0x00000ac0


	//   ....[8]....
        /*0068*/ 	.word	0x00000c50


	//   ....[9]....
        /*006c*/ 	.word	0x00000c60


	//   ....[10]....
        /*0070*/ 	.word	0x00000dd0


	//   ....[11]....
        /*0074*/ 	.word	0x00000de0


	//----- nvinfo : EIATTR_VRC_CTA_INIT_COUNT
	.align		4
.L_23:
        /*0078*/ 	.byte	0x02, 0x4a
	.zero		1
	.zero		1


	//----- nvinfo : EIATTR_EXIT_INSTR_OFFSETS
	.align		4
        /*007c*/ 	.byte	0x04, 0x1c
        /*007e*/ 	.short	(.L_25 - .L_24)


	//   ....[0]....
.L_24:
        /*0080*/ 	.word	0x00000190


	//   ....[1]....
        /*0084*/ 	.word	0x000007d0


	//   ....[2]....
        /*0088*/ 	.word	0x00000ef0


	//----- nvinfo : EIATTR_CRS_STACK_SIZE
	.align		4
.L_25:
        /*008c*/ 	.byte	0x04, 0x1e
        /*008e*/ 	.short	(.L_27 - .L_26)
.L_26:
        /*0090*/ 	.word	0x00000000


	//----- nvinfo : EIATTR_CBANK_PARAM_SIZE
	.align		4
.L_27:
        /*0094*/ 	.byte	0x03, 0x19
        /*0096*/ 	.short	0x0018


	//----- nvinfo : EIATTR_PARAM_CBANK
	.align		4
        /*0098*/ 	.byte	0x04, 0x0a
        /*009a*/ 	.short	(.L_29 - .L_28)
	.align		4
.L_28:
        /*009c*/ 	.word	index@(.nv.constant0._Z30findEquilateralTrianglesKernelxP8TrianglePy)
        /*00a0*/ 	.short	0x0380
        /*00a2*/ 	.short	0x0018


	//----- nvinfo : EIATTR_SW_WAR
	.align		4
.L_29:
        /*00a4*/ 	.byte	0x04, 0x36
        /*00a6*/ 	.short	(.L_31 - .L_30)
.L_30:
        /*00a8*/ 	.word	0x00000008
.L_31:


//--------------------- .nv.info._Z19findTrianglesKernelixP8TrianglePy --------------------------
	.section	.nv.info._Z19findTrianglesKernelixP8TrianglePy,"",@"SHT_CUDA_INFO"
	.sectionflags	@""
	.align	4


	//----- nvinfo : EIATTR_CUDA_API_VERSION
	.align		4
        /*0000*/ 	.byte	0x04, 0x37
        /*0002*/ 	.short	(.L_33 - .L_32)
.L_32:
        /*0004*/ 	.word	0x00000082


	//----- nvinfo : EIATTR_KPARAM_INFO
	.align		4
.L_33:
        /*0008*/ 	.byte	0x04, 0x17
        /*000a*/ 	.short	(.L_35 - .L_34)
.L_34:
        /*000c*/ 	.word	0x00000000
        /*0010*/ 	.short	0x0003
        /*0012*/ 	.short	0x0018
        /*0014*/ 	.byte	0x00, 0xf5, 0x21, 0x00


	//----- nvinfo : EIATTR_KPARAM_INFO
	.align		4
.L_35:
        /*0018*/ 	.byte	0x04, 0x17
        /*001a*/ 	.short	(.L_37 - .L_36)
.L_36:
        /*001c*/ 	.word	0x00000000
        /*0020*/ 	.short	0x0002
        /*0022*/ 	.short	0x0010
        /*0024*/ 	.byte	0x00, 0xf5, 0x21, 0x00


	//----- nvinfo : EIATTR_KPARAM_INFO
	.align		4
.L_37:
        /*0028*/ 	.byte	0x04, 0x17
        /*002a*/ 	.short	(.L_39 - .L_38)
.L_38:
        /*002c*/ 	.word	0x00000000
        /*0030*/ 	.short	0x0001
        /*0032*/ 	.short	0x0008
        /*0034*/ 	.byte	0x00, 0xf0, 0x21, 0x00


	//----- nvinfo : EIATTR_KPARAM_INFO
	.align		4
.L_39:
        /*0038*/ 	.byte	0x04, 0x17
        /*003a*/ 	.short	(.L_41 - .L_40)
.L_40:
        /*003c*/ 	.word	0x00000000
        /*0040*/ 	.short	0x0000
        /*0042*/ 	.short	0x0000
        /*0044*/ 	.byte	0x00, 0xf0, 0x11, 0x00


	//----- nvinfo : EIATTR_SPARSE_MMA_MASK
	.align		4
.L_41:
        /*0048*/ 	.byte	0x03, 0x50
        /*004a*/ 	.short	0x0000


	//----- nvinfo : EIATTR_MAXREG_COUNT
	.align		4
        /*004c*/ 	.byte	0x03, 0x1b
        /*004e*/ 	.short	0x00ff


	//----- nvinfo : EIATTR_MERCURY_ISA_VERSION
	.align		4
        /*0050*/ 	.byte	0x03, 0x5f
        /*0052*/ 	.short	0x0101


	//----- nvinfo : EIATTR_INT_WARP_WIDE_INSTR_OFFSETS
	.align		4
        /*0054*/ 	.byte	0x04, 0x31
        /*0056*/ 	.short	(.L_43 - .L_42)


	//   ....[0]....
.L_42:
        /*0058*/ 	.word	0x000008f0


	//   ....[1]....
        /*005c*/ 	.word	0x000009f0


	//   ....[2]....
        /*0060*/ 	.word	0x00000a00


	//----- nvinfo : EIATTR_VRC_CTA_INIT_COUNT
	.align		4
.L_43:
        /*0064*/ 	.byte	0x02, 0x4a
	.zero		1
	.zero		1


	//----- nvinfo : EIATTR_EXIT_INSTR_OFFSETS
	.align		4
        /*0068*/ 	.byte	0x04, 0x1c
        /*006a*/ 	.short	(.L_45 - .L_44)


	//   ....[0]....
.L_44:
        /*006c*/ 	.word	0x000000f0


	//   ....[1]....
        /*0070*/ 	.word	0x00000b90


	//----- nvinfo : EIATTR_CRS_STACK_SIZE
	.align		4
.L_45:
        /*0074*/ 	.byte	0x04, 0x1e
        /*0076*/ 	.short	(.L_47 - .L_46)
.L_46:
        /*0078*/ 	.word	0x00000000


	//----- nvinfo : EIATTR_CBANK_PARAM_SIZE
	.align		4
.L_47:
        /*007c*/ 	.byte	0x03, 0x19
        /*007e*/ 	.short	0x0020


	//----- nvinfo : EIATTR_PARAM_CBANK
	.align		4
        /*0080*/ 	.byte	0x04, 0x0a
        /*0082*/ 	.short	(.L_49 - .L_48)
	.align		4
.L_48:
        /*0084*/ 	.word	index@(.nv.constant0._Z19findTrianglesKernelixP8TrianglePy)
        /*0088*/ 	.short	0x0380
        /*008a*/ 	.short	0x0020


	//----- nvinfo : EIATTR_SW_WAR
	.align		4
.L_49:
        /*008c*/ 	.byte	0x04, 0x36
        /*008e*/ 	.short	(.L_51 - .L_50)
.L_50:
        /*0090*/ 	.word	0x00000008
.L_51:


//--------------------- .nv.callgraph             --------------------------
	.section	.nv.callgraph,"",@"SHT_CUDA_CALLGRAPH"
	.align	4
	.sectionentsize	8
	.align		4
        /*0000*/ 	.word	0x00000000
	.align		4
        /*0004*/ 	.word	0xffffffff
	.align		4
        /*0008*/ 	.word	0x00000000
	.align		4
        /*000c*/ 	.word	0xfffffffe
	.align		4
        /*0010*/ 	.word	0x00000000
	.align		4
        /*0014*/ 	.word	0xfffffffd
	.align		4
        /*0018*/ 	.word	0x00000000
	.align		4
        /*001c*/ 	.word	0xfffffffc


//--------------------- .text._Z30findEquilateralTrianglesKernelxP8TrianglePy --------------------------
	.section	.text._Z30findEquilateralTrianglesKernelxP8TrianglePy,"ax",@progbits
	.align	128
        .global         _Z30findEquilateralTrianglesKernelxP8TrianglePy
        .type           _Z30findEquilateralTrianglesKernelxP8TrianglePy,@function
        .size           _Z30findEquilateralTrianglesKernelxP8TrianglePy,(.L_x_20 - _Z30findEquilateralTrianglesKernelxP8TrianglePy)
        .other          _Z30findEquilateralTrianglesKernelxP8TrianglePy,@"STO_CUDA_ENTRY STV_DEFAULT"
_Z30findEquilateralTrianglesKernelxP8TrianglePy:
.text._Z30findEquilateralTrianglesKernelxP8TrianglePy:
[----:B------:R-:W-:Y:S01]  /*0000*/  LDC R1, c[0x0][0x37c] ;  /* 0x0000df00ff017b82 */ /* 0x000fe20000000800 */
[----:B------:R-:W0:Y:S01]  /*0010*/  LDCU.64 UR10, c[0x0][0x380] ;  /* 0x00007000ff0a77ac */ /* 0x000e220008000a00 */
[----:B------:R-:W1:Y:S06]  /*0020*/  S2R R3, SR_TID.X ;  /* 0x0000000000037919 */ /* 0x000e6c0000002100 */
[----:B------:R-:W1:Y:S01]  /*0030*/  LDC R0, c[0x0][0x360] ;  /* 0x0000d800ff007b82 */ /* 0x000e620000000800 */
[----:B0-----:R-:W-:Y:S02]  /*0040*/  UIMAD.WIDE.U32 UR4, UR11, 0x55555556, URZ ;  /* 0x555555560b0478a5 */ /* 0x001fe4000f8e00ff */
[----:B------:R-:W-:-:S02]  /*0050*/  UISETP.LT.AND UP1, UPT, UR11, URZ, UPT ;  /* 0x000000ff0b00728c */ /* 0x000fc4000bf21270 */
[----:B------:R-:W-:Y:S02]  /*0060*/  UIMAD.WIDE.U32 UR6, UP0, UR10, 0x55555555, UR4 ;  /* 0x555555550a0678a5 */ /* 0x000fe4000f800004 */
[----:B------:R-:W-:Y:S01]  /*0070*/  UIMAD.WIDE.U32 UR4, UR10, 0x55555556, URZ ;  /* 0x555555560a0478a5 */ /* 0x000fe2000f8e00ff */
[----:B------:R-:W1:Y:S01]  /*0080*/  S2UR UR10, SR_CTAID.X ;  /* 0x00000000000a79c3 */ /* 0x000e620000002500 */
[----:B------:R-:W-:Y:S02]  /*0090*/  UIADD3.X UR9, UPT, UPT, URZ, URZ, URZ, UP0, !UPT ;  /* 0x000000ffff097290 */ /* 0x000fe400087fe4ff */
[----:B------:R-:W-:Y:S01]  /*00a0*/  UIADD3 URZ, UP0, UPT, UR5, UR6, URZ ;  /* 0x0000000605ff7290 */ /* 0x000fe2000ff1e0ff */
[----:B------:R-:W-:-:S03]  /*00b0*/  UMOV UR8, UR7 ;  /* 0x0000000700087c82 */ /* 0x000fc60008000000 */
[----:B------:R-:W-:-:S04]  /*00c0*/  UIMAD.WIDE.U32.X UR4, UR11, 0x55555555, UR8, UP0 ;  /* 0x555555550b0478a5 */ /* 0x000fc800080e0408 */
[----:B------:R-:W-:-:S04]  /*00d0*/  UIADD3 UR6, UP0, UPT, UR4, -0x55555556, URZ ;  /* 0xaaaaaaaa04067890 */ /* 0x000fc8000ff1e0ff */
[----:B------:R-:W-:Y:S02]  /*00e0*/  UIADD3.X UR8, UPT, UPT, UR5, -0x55555556, URZ, UP0, !UPT ;  /* 0xaaaaaaaa05087890 */ /* 0x000fe400087fe4ff */
[----:B------:R-:W-:Y:S02]  /*00f0*/  USEL UR4, UR6, UR4, UP1 ;  /* 0x0000000406047287 */ /* 0x000fe40008800000 */
[----:B------:R-:W-:-:S04]  /*0100*/  USEL UR8, UR8, UR5, UP1 ;  /* 0x0000000508087287 */ /* 0x000fc80008800000 */
[----:B------:R-:W-:Y:S01]  /*0110*/  ULEA.HI UR5, UP0, UR8, UR4, URZ, 0x1 ;  /* 0x0000000408057291 */ /* 0x000fe2000f8108ff */
[----:B-1----:R-:W-:-:S03]  /*0120*/  IMAD R3, R0, UR10, R3 ;  /* 0x0000000a00037c24 */ /* 0x002fc6000f8e0203 */
[----:B------:R-:W-:Y:S01]  /*0130*/  UIADD3.X UR8, UPT, UPT, URZ, UR8, URZ, UP0, !UPT ;  /* 0x00000008ff087290 */ /* 0x000fe200087fe4ff */
[----:B------:R-:W0:Y:S01]  /*0140*/  LDCU UR4, c[0x0][0x370] ;  /* 0x00006e00ff0477ac */ /* 0x000e220008000800 */
[----:B------:R-:W-:-:S04]  /*0150*/  ISETP.LT.U32.AND P0, PT, R3, UR5, PT ;  /* 0x0000000503007c0c */ /* 0x000fc8000bf01070 */
[----:B------:R-:W-:-:S05]  /*0160*/  IMAD.U32 R2, RZ, RZ, UR8 ;  /* 0x00000008ff027e24 */ /* 0x000fca000f8e00ff */
[----:B------:R-:W-:Y:S01]  /*0170*/  ISETP.GT.AND.EX P0, PT, R2, RZ, PT, P0 ;  /* 0x000000ff0200720c */ /* 0x000fe20003f04300 */
[----:B0-----:R-:W-:-:S12]  /*0180*/  IMAD R0, R0, UR4, RZ ;  /* 0x0000000400007c24 */ /* 0x001fd8000f8e02ff */
[----:B------:R-:W-:Y:S05]  /*0190*/  @!P0 EXIT ;  /* 0x000000000000894d */ /* 0x000fea0003800000 */
[----:B------:R-:W-:Y:S01]  /*01a0*/  IADD3 R2, P1, PT, R3, R0, RZ ;  /* 0x0000000003027210 */ /* 0x000fe20007f3e0ff */
[----:B------:R-:W-:Y:S03]  /*01b0*/  BSSY.RECONVERGENT B0, `(.L_x_0) ;  /* 0x000002a000007945 */ /* 0x000fe60003800200 */
[C---:B------:R-:W-:Y:S01]  /*01c0*/  ISETP.GE.U32.AND P0, PT, R2.reuse, UR5, PT ;  /* 0x0000000502007c0c */ /* 0x040fe2000bf06070 */
[----:B------:R-:W-:Y:S01]  /*01d0*/  IMAD.X R6, RZ, RZ, RZ, P1 ;  /* 0x000000ffff067224 */ /* 0x000fe200008e06ff */
[----:B------:R-:W-:-:S04]  /*01e0*/  ISETP.GT.U32.AND P1, PT, R2, UR5, PT ;  /* 0x0000000502007c0c */ /* 0x000fc8000bf24070 */
[C---:B------:R-:W-:Y:S02]  /*01f0*/  ISETP.GE.U32.AND.EX P0, PT, R6.reuse, UR8, PT, P0 ;  /* 0x0000000806007c0c */ /* 0x040fe4000bf06100 */
[----:B------:R-:W-:Y:S02]  /*0200*/  ISETP.GT.U32.AND.EX P1, PT, R6, UR8, PT, P1 ;  /* 0x0000000806007c0c */ /* 0x000fe4000bf24110 */
[----:B------:R-:W-:Y:S02]  /*0210*/  SEL R4, RZ, 0x1, P0 ;  /* 0x00000001ff047807 */ /* 0x000fe40000000000 */
[----:B------:R-:W-:Y:S02]  /*0220*/  SEL R5, R2, UR5, P1 ;  /* 0x0000000502057c07 */ /* 0x000fe40008800000 */
[----:B------:R-:W-:Y:S02]  /*0230*/  SEL R7, R6, UR8, P1 ;  /* 0x0000000806077c07 */ /* 0x000fe40008800000 */
[----:B------:R-:W-:-:S02]  /*0240*/  IADD3 R5, P1, P2, R5, -R2, -R4 ;  /* 0x8000000205057210 */ /* 0x000fc40007a3e804 */
[----:B------:R-:W-:Y:S02]  /*0250*/  ISETP.GT.U32.AND P0, PT, R0, 0x1, PT ;  /* 0x000000010000780c */ /* 0x000fe40003f04070 */
[----:B------:R-:W-:Y:S02]  /*0260*/  IADD3.X R7, PT, PT, R7, -0x1, ~R6, P1, P2 ;  /* 0xffffffff07077810 */ /* 0x000fe40000fe4c06 */
[----:B------:R-:W-:Y:S02]  /*0270*/  IADD3 R2, P1, PT, R3, 0x1, RZ ;  /* 0x0000000103027810 */ /* 0x000fe40007f3e0ff */
[----:B------:R-:W-:Y:S02]  /*0280*/  ISETP.NE.U32.AND P2, PT, R7, RZ, PT ;  /* 0x000000ff0700720c */ /* 0x000fe40003f45070 */
[----:B------:R-:W-:Y:S01]  /*0290*/  ISETP.GT.U32.AND.EX P0, PT, RZ, RZ, PT, P0 ;  /* 0x000000ffff00720c */ /* 0x000fe20003f04100 */
[----:B------:R-:W-:-:S03]  /*02a0*/  IMAD.X R3, RZ, RZ, RZ, P1 ;  /* 0x000000ffff037224 */ /* 0x000fc600008e06ff */
[----:B------:R-:W-:-:S07]  /*02b0*/  SEL R8, R0, 0x1, P0 ;  /* 0x0000000100087807 */ /* 0x000fce0000000000 */
[----:B------:R-:W-:Y:S05]  /*02c0*/  @P2 BRA `(.L_x_1) ;  /* 0x0000000000502947 */ /* 0x000fea0003800000 */
[----:B------:R-:W0:Y:S01]  /*02d0*/  I2F.U32.RP R9, R8 ;  /* 0x0000000800097306 */ /* 0x000e220000209000 */
[----:B------:R-:W-:-:S07]  /*02e0*/  ISETP.NE.U32.AND P2, PT, R8, RZ, PT ;  /* 0x000000ff0800720c */ /* 0x000fce0003f45070 */
[----:B0-----:R-:W0:Y:S02]  /*02f0*/  MUFU.RCP R9, R9 ;  /* 0x0000000900097308 */ /* 0x001e240000001000 */
[----:B0-----:R-:W-:-:S06]  /*0300*/  VIADD R6, R9, 0xffffffe ;  /* 0x0ffffffe09067836 */ /* 0x001fcc0000000000 */
[----:B------:R0:W1:Y:S02]  /*0310*/  F2I.FTZ.U32.TRUNC.NTZ R7, R6 ;  /* 0x0000000600077305 */ /* 0x000064000021f000 */
[----:B0-----:R-:W-:Y:S01]  /*0320*/  IMAD.MOV.U32 R6, RZ, RZ, RZ ;  /* 0x000000ffff067224 */ /* 0x001fe200078e00ff */
[----:B-1----:R-:W-:-:S05]  /*0330*/  IADD3 R11, PT, PT, RZ, -R7, RZ ;  /* 0x80000007ff0b7210 */ /* 0x002fca0007ffe0ff */
[----:B------:R-:W-:-:S04]  /*0340*/  IMAD R11, R11, R8, RZ ;  /* 0x000000080b0b7224 */ /* 0x000fc800078e02ff */
[----:B------:R-:W-:-:S06]  /*0350*/  IMAD.HI.U32 R10, R7, R11, R6 ;  /* 0x0000000b070a7227 */ /* 0x000fcc00078e0006 */
[----:B------:R-:W-:-:S04]  /*0360*/  IMAD.HI.U32 R6, R10, R5, RZ ;  /* 0x000000050a067227 */ /* 0x000fc800078e00ff */
[----:B------:R-:W-:-:S04]  /*0370*/  IMAD.MOV R7, RZ, RZ, -R6 ;  /* 0x000000ffff077224 */ /* 0x000fc800078e0a06 */
[----:B------:R-:W-:Y:S02]  /*0380*/  IMAD R5, R8, R7, R5 ;  /* 0x0000000708057224 */ /* 0x000fe400078e0205 */
[----:B------:R-:W-:-:S03]  /*0390*/  IMAD.MOV.U32 R7, RZ, RZ, RZ ;  /* 0x000000ffff077224 */ /* 0x000fc600078e00ff */
[----:B------:R-:W-:-:S13]  /*03a0*/  ISETP.GE.U32.AND P0, PT, R5, R8, PT ;  /* 0x000000080500720c */ /* 0x000fda0003f06070 */
[----:B------:R-:W-:Y:S02]  /*03b0*/  @P0 IMAD.IADD R5, R5, 0x1, -R8 ;  /* 0x0000000105050824 */ /* 0x000fe400078e0a08 */
[----:B------:R-:W-:-:S03]  /*03c0*/  @P0 VIADD R6, R6, 0x1 ;  /* 0x0000000106060836 */ /* 0x000fc60000000000 */
[----:B------:R-:W-:-:S13]  /*03d0*/  ISETP.GE.U32.AND P1, PT, R5, R8, PT ;  /* 0x000000080500720c */ /* 0x000fda0003f26070 */
[----:B------:R-:W-:Y:S02]  /*03e0*/  @P1 IADD3 R6, PT, PT, R6, 0x1, RZ ;  /* 0x0000000106061810 */ /* 0x000fe40007ffe0ff */
[----:B------:R-:W-:Y:S01]  /*03f0*/  @!P2 LOP3.LUT R6, RZ, R8, RZ, 0x33, !PT ;  /* 0x00000008ff06a212 */ /* 0x000fe200078e33ff */
[----:B------:R-:W-:Y:S06]  /*0400*/  BRA `(.L_x_2) ;  /* 0x0000000000107947 */ /* 0x000fec0003800000 */
.L_x_1:
[----:B------:R-:W-:-:S07]  /*0410*/  MOV R6, 0x430 ;  /* 0x0000043000067802 */ /* 0x000fce0000000f00 */
[----:B------:R-:W-:Y:S05]  /*0420*/  CALL.REL.NOINC `($__internal_0_$__cuda_sm20_div_u64) ;  /* 0x0000000800b47944 */ /* 0x000fea0003c00000 */
[----:B------:R-:W-:Y:S02]  /*0430*/  IMAD.MOV.U32 R6, RZ, RZ, R5 ;  /* 0x000000ffff067224 */ /* 0x000fe400078e0005 */
[----:B------:R-:W-:-:S07]  /*0440*/  IMAD.MOV.U32 R7, RZ, RZ, R8 ;  /* 0x000000ffff077224 */ /* 0x000fce00078e0008 */
.L_x_2:
[----:B------:R-:W-:Y:S05]  /*0450*/  BSYNC.RECONVERGENT B0 ;  /* 0x0000000000007941 */ /* 0x000fea0003800200 */
.L_x_0:
[----:B------:R-:W-:Y:S01]  /*0460*/  IADD3 R6, P0, PT, R6, R4, RZ ;  /* 0x0000000406067210 */ /* 0x000fe20007f1e0ff */
[----:B------:R-:W0:Y:S01]  /*0470*/  LDCU.64 UR10, c[0x0][0x358] ;  /* 0x00006b00ff0a77ac */ /* 0x000e220008000a00 */
[----:B------:R-:W-:Y:S02]  /*0480*/  BSSY.RECONVERGENT B0, `(.L_x_3) ;  /* 0x0000034000007945 */ /* 0x000fe40003800200 */
[C---:B------:R-:W-:Y:S01]  /*0490*/  LOP3.LUT R4, R6.reuse, 0x3, RZ, 0xc0, !PT ;  /* 0x0000000306047812 */ /* 0x040fe200078ec0ff */
[----:B------:R-:W-:Y:S01]  /*04a0*/  IMAD.X R7, RZ, RZ, R7, P0 ;  /* 0x000000ffff077224 */ /* 0x000fe200000e0607 */
[----:B------:R-:W-:Y:S02]  /*04b0*/  ISETP.GE.U32.AND P0, PT, R6, 0x3, PT ;  /* 0x000000030600780c */ /* 0x000fe40003f06070 */
[----:B------:R-:W-:Y:S02]  /*04c0*/  ISETP.NE.U32.AND P1, PT, R4, 0x3, PT ;  /* 0x000000030400780c */ /* 0x000fe40003f25070 */
[----:B------:R-:W-:-:S02]  /*04d0*/  ISETP.GE.U32.AND.EX P0, PT, R7, RZ, PT, P0 ;  /* 0x000000ff0700720c */ /* 0x000fc40003f06100 */
[----:B------:R-:W-:-:S13]  /*04e0*/  ISETP.NE.AND.EX P1, PT, RZ, RZ, PT, P1 ;  /* 0x000000ffff00720c */ /* 0x000fda0003f25310 */
[----:B0-----:R-:W-:Y:S05]  /*04f0*/  @!P1 BRA `(.L_x_4) ;  /* 0x0000000000b09947 */ /* 0x001fea0003800000 */
[----:B------:R-:W0:Y:S01]  /*0500*/  LDC.64 R4, c[0x0][0x390] ;  /* 0x0000e400ff047b82 */ /* 0x000e220000000a00 */
[----:B------:R-:W-:-:S04]  /*0510*/  IADD3 R7, PT, PT, R6, 0x1, RZ ;  /* 0x0000000106077810 */ /* 0x000fc80007ffe0ff */
[----:B------:R-:W-:-:S04]  /*0520*/  LOP3.LUT R7, R7, 0x3, RZ, 0xc0, !PT ;  /* 0x0000000307077812 */ /* 0x000fc800078ec0ff */
[----:B------:R-:W-:-:S05]  /*0530*/  IADD3 R7, P1, PT, RZ, -R7, RZ ;  /* 0x80000007ff077210 */ /* 0x000fca0007f3e0ff */
[----:B------:R-:W-:-:S08]  /*0540*/  IMAD.X R6, RZ, RZ, -0x1, P1 ;  /* 0xffffffffff067424 */ /* 0x000fd000008e06ff */
.L_x_5:
[----:B------:R-:W1:Y:S01]  /*0550*/  S2R R8, SR_LANEID ;  /* 0x0000000000087919 */ /* 0x000e620000000000 */
[----:B------:R-:W-:Y:S01]  /*0560*/  VOTEU.ANY UR9, UPT, PT ;  /* 0x0000000000097886 */ /* 0x000fe200038e0100 */
[----:B------:R-:W-:Y:S01]  /*0570*/  UMOV UR4, URZ ;  /* 0x000000ff00047c82 */ /* 0x000fe20008000000 */
[----:B------:R-:W1:Y:S01]  /*0580*/  FLO.U32 R15, UR9 ;  /* 0x00000009000f7d00 */ /* 0x000e6200080e0000 */
[----:B------:R-:W-:-:S04]  /*0590*/  UPOPC UR6, UR9 ;  /* 0x00000009000672bf */ /* 0x000fc80008000000 */
[----:B------:R-:W-:-:S04]  /*05a0*/  UIMAD.WIDE.U32 UR6, UR6, 0x1, URZ ;  /* 0x00000001060678a5 */ /* 0x000fc8000f8e00ff */
[----:B------:R-:W-:Y:S02]  /*05b0*/  UIADD3 UR4, UPT, UPT, UR7, UR4, URZ ;  /* 0x0000000407047290 */ /* 0x000fe4000fffe0ff */
[----:B------:R-:W-:-:S04]  /*05c0*/  IMAD.U32 R9, RZ, RZ, UR7 ;  /* 0x00000007ff097e24 */ /* 0x000fc8000f8e00ff */
[----:B------:R-:W-:Y:S01]  /*05d0*/  IMAD.U32 R9, RZ, RZ, UR4 ;  /* 0x00000004ff097e24 */ /* 0x000fe2000f8e00ff */
[----:B-1----:R-:W-:Y:S01]  /*05e0*/  ISETP.EQ.U32.AND P1, PT, R15, R8, PT ;  /* 0x000000080f00720c */ /* 0x002fe20003f22070 */
[----:B------:R-:W-:-:S12]  /*05f0*/  IMAD.U32 R8, RZ, RZ, UR6 ;  /* 0x00000006ff087e24 */ /* 0x000fd8000f8e00ff */
[----:B0-----:R-:W2:Y:S01]  /*0600*/  @P1 ATOMG.E.ADD.64.STRONG.GPU PT, R8, desc[UR10][R4.64], R8 ;  /* 0x80000008040819a8 */ /* 0x001ea200081ef50a */
[----:B------:R-:W-:Y:S01]  /*0610*/  UMOV UR4, URZ ;  /* 0x000000ff00047c82 */ /* 0x000fe20008000000 */
[----:B------:R-:W0:Y:S02]  /*0620*/  S2R R12, SR_LTMASK ;  /* 0x00000000000c7919 */ /* 0x000e240000003900 */
[----:B0-----:R-:W-:-:S04]  /*0630*/  LOP3.LUT R14, R12, UR9, RZ, 0xc0, !PT ;  /* 0x000000090c0e7c12 */ /* 0x001fc8000f8ec0ff */
[----:B------:R-:W0:Y:S01]  /*0640*/  POPC R13, R14 ;  /* 0x0000000e000d7309 */ /* 0x000e220000000000 */
[----:B--2---:R-:W-:Y:S04]  /*0650*/  SHFL.IDX PT, R10, R8, R15, 0x1f ;  /* 0x00001f0f080a7589 */ /* 0x004fe800000e0000 */
[----:B------:R-:W0:Y:S02]  /*0660*/  SHFL.IDX PT, R11, R9, R15, 0x1f ;  /* 0x00001f0f090b7589 */ /* 0x000e2400000e0000 */
[----:B0-----:R-:W-:-:S03]  /*0670*/  IMAD.WIDE.U32 R10, R13, 0x1, R10 ;  /* 0x000000010d0a7825 */ /* 0x001fc600078e000a */
[----:B------:R-:W-:Y:S02]  /*0680*/  ISETP.GT.U32.AND P1, PT, R10, 0x8f0d17f, PT ;  /* 0x08f0d17f0a00780c */ /* 0x000fe40003f24070 */
[----:B------:R-:W-:-:S04]  /*0690*/  IADD3 R11, PT, PT, R11, UR4, RZ ;  /* 0x000000040b0b7c10 */ /* 0x000fc8000fffe0ff */
[----:B------:R-:W-:-:S13]  /*06a0*/  ISETP.GT.U32.AND.EX P1, PT, R11, RZ, PT, P1 ;  /* 0x000000ff0b00720c */ /* 0x000fda0003f24110 */
[----:B------:R-:W0:Y:S01]  /*06b0*/  @!P1 LDC.64 R12, c[0x0][0x388] ;  /* 0x0000e200ff0c9b82 */ /* 0x000e220000000a00 */
[----:B------:R-:W-:Y:S02]  /*06c0*/  @!P1 IMAD R11, R11, 0x18, RZ ;  /* 0x000000180b0b9824 */ /* 0x000fe400078e02ff */
[----:B0-----:R-:W-:-:S04]  /*06d0*/  @!P1 IMAD.WIDE.U32 R12, R10, 0x18, R12 ;  /* 0x000000180a0c9825 */ /* 0x001fc800078e000c */
[----:B------:R-:W-:Y:S02]  /*06e0*/  @!P1 IMAD.IADD R9, R13, 0x1, R11 ;  /* 0x000000010d099824 */ /* 0x000fe400078e020b */
[----:B------:R-:W-:Y:S02]  /*06f0*/  IMAD.MOV.U32 R10, RZ, RZ, R2 ;  /* 0x000000ffff0a7224 */ /* 0x000fe400078e0002 */
[----:B------:R-:W-:Y:S02]  /*0700*/  IMAD.MOV.U32 R11, RZ, RZ, R3 ;  /* 0x000000ffff0b7224 */ /* 0x000fe400078e0003 */
[----:B------:R-:W-:Y:S01]  /*0710*/  @!P1 IMAD.MOV.U32 R8, RZ, RZ, R12 ;  /* 0x000000ffff089224 */ /* 0x000fe200078e000c */
[----:B------:R-:W-:-:S04]  /*0720*/  IADD3 R2, P2, PT, R0, R10, RZ ;  /* 0x0000000a00027210 */ /* 0x000fc80007f5e0ff */
[----:B------:R1:W-:Y:S01]  /*0730*/  @!P1 STG.E.64 desc[UR10][R8.64], R10 ;  /* 0x0000000a08009986 */ /* 0x0003e2000c101b0a */
[----:B------:R-:W-:-:S03]  /*0740*/  IMAD.X R3, RZ, RZ, R11, P2 ;  /* 0x000000ffff037224 */ /* 0x000fc600010e060b */
[----:B------:R1:W-:Y:S04]  /*0750*/  @!P1 STG.E.64 desc[UR10][R8.64+0x8], R10 ;  /* 0x0000080a08009986 */ /* 0x0003e8000c101b0a */
[----:B------:R1:W-:Y:S01]  /*0760*/  @!P1 STG.E.64 desc[UR10][R8.64+0x10], R10 ;  /* 0x0000100a08009986 */ /* 0x0003e2000c101b0a */
[----:B------:R-:W-:-:S04]  /*0770*/  IADD3 R7, P1, PT, R7, 0x1, RZ ;  /* 0x0000000107077810 */ /* 0x000fc80007f3e0ff */
[----:B------:R-:W-:Y:S02]  /*0780*/  IADD3.X R6, PT, PT, RZ, R6, RZ, P1, !PT ;  /* 0x00000006ff067210 */ /* 0x000fe40000ffe4ff */
[----:B------:R-:W-:-:S04]  /*0790*/  ISETP.NE.U32.AND P1, PT, R7, RZ, PT ;  /* 0x000000ff0700720c */ /* 0x000fc80003f25070 */
[----:B------:R-:W-:-:S13]  /*07a0*/  ISETP.NE.AND.EX P1, PT, R6, RZ, PT, P1 ;  /* 0x000000ff0600720c */ /* 0x000fda0003f25310 */
[----:B-1----:R-:W-:Y:S05]  /*07b0*/  @P1 BRA `(.L_x_5) ;  /* 0xfffffffc00641947 */ /* 0x002fea000383ffff */
.L_x_4:
[----:B------:R-:W-:Y:S05]  /*07c0*/  BSYNC.RECONVERGENT B0 ;  /* 0x0000000000007941 */ /* 0x000fea0003800200 */
.L_x_3:
[----:B------:R-:W-:Y:S05]  /*07d0*/  @!P0 EXIT ;  /* 0x000000000000894d */ /* 0x000fea0003800000 */
[----:B------:R-:W0:Y:S02]  /*07e0*/  LDC.64 R4, c[0x0][0x390] ;  /* 0x0000e400ff047b82 */ /* 0x000e240000000a00 */
.L_x_6:
[----:B------:R-:W1:Y:S01]  /*07f0*/  S2R R7, SR_LANEID ;  /* 0x0000000000077919 */ /* 0x000e620000000000 */
[----:B------:R-:W-:Y:S01]  /*0800*/  VOTEU.ANY UR9, UPT, PT ;  /* 0x0000000000097886 */ /* 0x000fe200038e0100 */
[----:B------:R-:W-:Y:S01]  /*0810*/  UMOV UR4, URZ ;  /* 0x000000ff00047c82 */ /* 0x000fe20008000000 */
[----:B------:R-:W1:Y:S01]  /*0820*/  FLO.U32 R15, UR9 ;  /* 0x00000009000f7d00 */ /* 0x000e6200080e0000 */
[----:B------:R-:W-:-:S04]  /*0830*/  UPOPC UR6, UR9 ;  /* 0x00000009000672bf */ /* 0x000fc80008000000 */
[----:B------:R-:W-:-:S04]  /*0840*/  UIMAD.WIDE.U32 UR6, UR6, 0x1, URZ ;  /* 0x00000001060678a5 */ /* 0x000fc8000f8e00ff */
[----:B------:R-:W-:Y:S02]  /*0850*/  UIADD3 UR4, UPT, UPT, UR7, UR4, URZ ;  /* 0x0000000407047290 */ /* 0x000fe4000fffe0ff */
[----:B------:R-:W-:Y:S02]  /*0860*/  IMAD.U32 R9, RZ, RZ, UR7 ;  /* 0x00000007ff097e24 */ /* 0x000fe4000f8e00ff */
[----:B------:R-:W-:Y:S02]  /*0870*/  IMAD.U32 R8, RZ, RZ, UR6 ;  /* 0x00000006ff087e24 */ /* 0x000fe4000f8e00ff */
[----:B------:R-:W-:Y:S01]  /*0880*/  IMAD.U32 R9, RZ, RZ, UR4 ;  /* 0x00000004ff097e24 */ /* 0x000fe2000f8e00ff */
[----:B-1----:R-:W-:-:S13]  /*0890*/  ISETP.EQ.U32.AND P0, PT, R15, R7, PT ;  /* 0x000000070f00720c */ /* 0x002fda0003f02070 */
[----:B0-----:R-:W2:Y:S01]  /*08a0*/  @P0 ATOMG.E.ADD.64.STRONG.GPU PT, R8, desc[UR10][R4.64], R8 ;  /* 0x80000008040809a8 */ /* 0x001ea200081ef50a */
[----:B------:R-:W-:Y:S01]  /*08b0*/  UMOV UR4, URZ ;  /* 0x000000ff00047c82 */ /* 0x000fe20008000000 */
[----:B------:R-:W0:Y:S01]  /*08c0*/  FLO.U32 R17, UR9 ;  /* 0x0000000900117d00 */ /* 0x000e2200080e0000 */
[----:B------:R-:W-:Y:S01]  /*08d0*/  UPOPC UR6, UR9 ;  /* 0x00000009000672bf */ /* 0x000fe20008000000 */
[----:B------:R-:W1:Y:S03]  /*08e0*/  S2R R6, SR_LTMASK ;  /* 0x0000000000067919 */ /* 0x000e660000003900 */
[----:B------:R-:W-:Y:S01]  /*08f0*/  UIMAD.WIDE.U32 UR6, UR6, 0x1, URZ ;  /* 0x00000001060678a5 */ /* 0x000fe2000f8e00ff */
[----:B0-----:R-:W-:Y:S02]  /*0900*/  ISETP.EQ.U32.AND P1, PT, R17, R7, PT ;  /* 0x000000071100720c */ /* 0x001fe40003f22070 */
[----:B-1----:R-:W-:-:S04]  /*0910*/  LOP3.LUT R14, R6, UR9, RZ, 0xc0, !PT ;  /* 0x00000009060e7c12 */ /* 0x002fc8000f8ec0ff */
[----:B------:R-:W0:Y:S01]  /*0920*/  POPC R13, R14 ;  /* 0x0000000e000d7309 */ /* 0x000e220000000000 */
[----:B--2---:R-:W-:Y:S04]  /*0930*/  SHFL.IDX PT, R10, R8, R15, 0x1f ;  /* 0x00001f0f080a7589 */ /* 0x004fe800000e0000 */
[----:B------:R-:W0:Y:S02]  /*0940*/  SHFL.IDX PT, R11, R9, R15, 0x1f ;  /* 0x00001f0f090b7589 */ /* 0x000e2400000e0000 */
[----:B0-----:R-:W-:-:S03]  /*0950*/  IMAD.WIDE.U32 R10, R13, 0x1, R10 ;  /* 0x000000010d0a7825 */ /* 0x001fc600078e000a */
[----:B------:R-:W-:Y:S02]  /*0960*/  ISETP.GT.U32.AND P0, PT, R10, 0x8f0d17f, PT ;  /* 0x08f0d17f0a00780c */ /* 0x000fe40003f04070 */
[----:B------:R-:W-:Y:S01]  /*0970*/  IADD3 R11, PT, PT, R11, UR4, RZ ;  /* 0x000000040b0b7c10 */ /* 0x000fe2000fffe0ff */
[----:B------:R-:W-:-:S03]  /*0980*/  UIADD3 UR4, UPT, UPT, UR7, UR4, URZ ;  /* 0x0000000407047290 */ /* 0x000fc6000fffe0ff */
[----:B------:R-:W-:-:S13]  /*0990*/  ISETP.GT.U32.AND.EX P0, PT, R11, RZ, PT, P0 ;  /* 0x000000ff0b00720c */ /* 0x000fda0003f04100 */
[----:B------:R-:W0:Y:S02]  /*09a0*/  @!P0 LDC.64 R12, c[0x0][0x388] ;  /* 0x0000e200ff0c8b82 */ /* 0x000e240000000a00 */
[----:B0-----:R-:W-:-:S04]  /*09b0*/  @!P0 IMAD.WIDE.U32 R8, R10, 0x18, R12 ;  /* 0x000000180a088825 */ /* 0x001fc800078e000c */
[----:B------:R-:W-:Y:S02]  /*09c0*/  @!P0 IMAD R13, R11, 0x18, RZ ;  /* 0x000000180b0d8824 */ /* 0x000fe400078e02ff */
[----:B------:R-:W-:Y:S02]  /*09d0*/  IMAD.U32 R11, RZ, RZ, UR7 ;  /* 0x00000007ff0b7e24 */ /* 0x000fe4000f8e00ff */
[----:B------:R-:W-:Y:S02]  /*09e0*/  IMAD.U32 R10, RZ, RZ, UR6 ;  /* 0x00000006ff0a7e24 */ /* 0x000fe4000f8e00ff */
[----:B------:R-:W-:Y:S02]  /*09f0*/  IMAD.U32 R11, RZ, RZ, UR4 ;  /* 0x00000004ff0b7e24 */ /* 0x000fe4000f8e00ff */
[----:B------:R-:W-:-:S05]  /*0a00*/  @!P0 IMAD.IADD R9, R9, 0x1, R13 ;  /* 0x0000000109098824 */ /* 0x000fca00078e020d */
[----:B------:R-:W-:Y:S04]  /*0a10*/  @!P0 STG.E.64 desc[UR10][R8.64], R2 ;  /* 0x0000000208008986 */ /* 0x000fe8000c101b0a */
[----:B------:R-:W-:Y:S04]  /*0a20*/  @!P0 STG.E.64 desc[UR10][R8.64+0x8], R2 ;  /* 0x0000080208008986 */ /* 0x000fe8000c101b0a */
[----:B------:R0:W-:Y:S04]  /*0a30*/  @!P0 STG.E.64 desc[UR10][R8.64+0x10], R2 ;  /* 0x0000100208008986 */ /* 0x0001e8000c101b0a */
[----:B------:R-:W2:Y:S01]  /*0a40*/  @P1 ATOMG.E.ADD.64.STRONG.GPU PT, R10, desc[UR10][R4.64], R10 ;  /* 0x8000000a040a19a8 */ /* 0x000ea200081ef50a */
[----:B------:R-:W1:Y:S01]  /*0a50*/  POPC R15, R14 ;  /* 0x0000000e000f7309 */ /* 0x000e620000000000 */
[----:B------:R-:W-:Y:S01]  /*0a60*/  UMOV UR4, URZ ;  /* 0x000000ff00047c82 */ /* 0x000fe20008000000 */
[----:B------:R-:W-:-:S04]  /*0a70*/  UPOPC UR6, UR9 ;  /* 0x00000009000672bf */ /* 0x000fc80008000000 */
[----:B------:R-:W-:Y:S01]  /*0a80*/  UIMAD.WIDE.U32 UR6, UR6, 0x1, URZ ;  /* 0x00000001060678a5 */ /* 0x000fe2000f8e00ff */
[----:B0-----:R-:W-:-:S04]  /*0a90*/  IADD3 R2, P2, PT, R0, R2, RZ ;  /* 0x0000000200027210 */ /* 0x001fc80007f5e0ff */
[----:B------:R-:W-:Y:S01]  /*0aa0*/  IADD3.X R3, PT, PT, RZ, R3, RZ, P2, !PT ;  /* 0x00000003ff037210 */ /* 0x000fe200017fe4ff */
[----:B--2---:R0:W-:Y:S04]  /*0ab0*/  SHFL.IDX PT, R12, R10, R17, 0x1f ;  /* 0x00001f110a0c7589 */ /* 0x0041e800000e0000 */
[----:B------:R2:W1:Y:S01]  /*0ac0*/  SHFL.IDX PT, R13, R11, R17, 0x1f ;  /* 0x00001f110b0d7589 */ /* 0x00046200000e0000 */
[----:B0-----:R-:W-:Y:S02]  /*0ad0*/  IMAD.U32 R10, RZ, RZ, UR6 ;  /* 0x00000006ff0a7e24 */ /* 0x001fe4000f8e00ff */
[----:B--2---:R-:W-:Y:S02]  /*0ae0*/  IMAD.U32 R11, RZ, RZ, UR7 ;  /* 0x00000007ff0b7e24 */ /* 0x004fe4000f8e00ff */
[----:B-1----:R-:W-:-:S02]  /*0af0*/  IMAD.WIDE.U32 R12, R15, 0x1, R12 ;  /* 0x000000010f0c7825 */ /* 0x002fc400078e000c */
[----:B------:R-:W0:Y:S01]  /*0b00*/  FLO.U32 R15, UR9 ;  /* 0x00000009000f7d00 */ /* 0x000e2200080e0000 */
[----:B------:R-:W-:Y:S02]  /*0b10*/  ISETP.GT.U32.AND P0, PT, R12, 0x8f0d17f, PT ;  /* 0x08f0d17f0c00780c */ /* 0x000fe40003f04070 */
[----:B------:R-:W-:Y:S01]  /*0b20*/  IADD3 R13, PT, PT, R13, UR4, RZ ;  /* 0x000000040d0d7c10 */ /* 0x000fe2000fffe0ff */
[----:B------:R-:W-:-:S03]  /*0b30*/  UIADD3 UR4, UPT, UPT, UR7, UR4, URZ ;  /* 0x0000000407047290 */ /* 0x000fc6000fffe0ff */
[----:B------:R-:W-:-:S03]  /*0b40*/  ISETP.GT.U32.AND.EX P0, PT, R13, RZ, PT, P0 ;  /* 0x000000ff0d00720c */ /* 0x000fc60003f04100 */
[----:B------:R-:W-:Y:S01]  /*0b50*/  IMAD.U32 R11, RZ, RZ, UR4 ;  /* 0x00000004ff0b7e24 */ /* 0x000fe2000f8e00ff */
[----:B0-----:R-:W-:-:S09]  /*0b60*/  ISETP.EQ.U32.AND P1, PT, R15, R7, PT ;  /* 0x000000070f00720c */ /* 0x001fd20003f22070 */
[----:B------:R-:W0:Y:S01]  /*0b70*/  @!P0 LDC.64 R8, c[0x0][0x388] ;  /* 0x0000e200ff088b82 */ /* 0x000e220000000a00 */
[----:B------:R-:W-:Y:S02]  /*0b80*/  @!P0 IMAD R13, R13, 0x18, RZ ;  /* 0x000000180d0d8824 */ /* 0x000fe400078e02ff */
[----:B0-----:R-:W-:-:S04]  /*0b90*/  @!P0 IMAD.WIDE.U32 R8, R12, 0x18, R8 ;  /* 0x000000180c088825 */ /* 0x001fc800078e0008 */
        /* <DEDUP_REMOVED lines=9> */
[----:B0-----:R-:W-:-:S05]  /*0c30*/  IADD3 R2, P2, PT, R0, R2, RZ ;  /* 0x0000000200027210 */ /* 0x001fca0007f5e0ff */
[----:B------:R-:W-:Y:S01]  /*0c40*/  IMAD.X R3, RZ, RZ, R3, P2 ;  /* 0x000000ffff037224 */ /* 0x000fe200010e0603 */
[----:B--2---:R0:W-:Y:S04]  /*0c50*/  SHFL.IDX PT, R12, R10, R15, 0x1f ;  /* 0x00001f0f0a0c7589 */ /* 0x0041e800000e0000 */
[----:B------:R2:W1:Y:S01]  /*0c60*/  SHFL.IDX PT, R13, R11, R15, 0x1f ;  /* 0x00001f0f0b0d7589 */ /* 0x00046200000e0000 */
[----:B0-----:R-:W-:Y:S02]  /*0c70*/  IMAD.U32 R10, RZ, RZ, UR6 ;  /* 0x00000006ff0a7e24 */ /* 0x001fe4000f8e00ff */
[----:B--2---:R-:W-:Y:S02]  /*0c80*/  IMAD.U32 R11, RZ, RZ, UR7 ;  /* 0x00000007ff0b7e24 */ /* 0x004fe4000f8e00ff */
[----:B-1----:R-:W-:-:S02]  /*0c90*/  IMAD.WIDE.U32 R12, R17, 0x1, R12 ;  /* 0x00000001110c7825 */ /* 0x002fc400078e000c */
[----:B------:R-:W0:Y:S02]  /*0ca0*/  FLO.U32 R17, UR9 ;  /* 0x0000000900117d00 */ /* 0x000e2400080e0000 */
[----:B------:R-:W-:Y:S01]  /*0cb0*/  VIADD R13, R13, UR4 ;  /* 0x000000040d0d7c36 */ /* 0x000fe20008000000 */
[----:B------:R-:W-:Y:S01]  /*0cc0*/  ISETP.GT.U32.AND P0, PT, R12, 0x8f0d17f, PT ;  /* 0x08f0d17f0c00780c */ /* 0x000fe20003f04070 */
[----:B------:R-:W-:-:S03]  /*0cd0*/  UIADD3 UR4, UPT, UPT, UR7, UR4, URZ ;  /* 0x0000000407047290 */ /* 0x000fc6000fffe0ff */
[----:B------:R-:W-:-:S03]  /*0ce0*/  ISETP.GT.U32.AND.EX P0, PT, R13, RZ, PT, P0 ;  /* 0x000000ff0d00720c */ /* 0x000fc60003f04100 */
[----:B------:R-:W-:Y:S01]  /*0cf0*/  IMAD.U32 R11, RZ, RZ, UR4 ;  /* 0x00000004ff0b7e24 */ /* 0x000fe2000f8e00ff */
[----:B0-----:R-:W-:-:S09]  /*0d00*/  ISETP.EQ.U32.AND P1, PT, R17, R7, PT ;  /* 0x000000071100720c */ /* 0x001fd20003f22070 */
[----:B------:R-:W0:Y:S01]  /*0d10*/  @!P0 LDC.64 R8, c[0x0][0x388] ;  /* 0x0000e200ff088b82 */ /* 0x000e220000000a00 */
[----:B------:R-:W-:Y:S02]  /*0d20*/  @!P0 IMAD R13, R13, 0x18, RZ ;  /* 0x000000180d0d8824 */ /* 0x000fe400078e02ff */
[----:B0-----:R-:W-:-:S05]  /*0d30*/  @!P0 IMAD.WIDE.U32 R8, R12, 0x18, R8 ;  /* 0x000000180c088825 */ /* 0x001fca00078e0008 */
[----:B------:R-:W-:-:S05]  /*0d40*/  @!P0 IADD3 R9, PT, PT, R9, R13, RZ ;  /* 0x0000000d09098210 */ /* 0x000fca0007ffe0ff */
[----:B------:R-:W-:Y:S04]  /*0d50*/  @!P0 STG.E.64 desc[UR10][R8.64], R2 ;  /* 0x0000000208008986 */ /* 0x000fe8000c101b0a */
[----:B------:R-:W-:Y:S04]  /*0d60*/  @!P0 STG.E.64 desc[UR10][R8.64+0x8], R2 ;  /* 0x0000080208008986 */ /* 0x000fe8000c101b0a */
[----:B------:R0:W-:Y:S04]  /*0d70*/  @!P0 STG.E.64 desc[UR10][R8.64+0x10], R2 ;  /* 0x0000100208008986 */ /* 0x0001e8000c101b0a */
[----:B------:R-:W2:Y:S01]  /*0d80*/  @P1 ATOMG.E.ADD.64.STRONG.GPU PT, R10, desc[UR10][R4.64], R10 ;  /* 0x8000000a040a19a8 */ /* 0x000ea200081ef50a */
[----:B------:R-:W1:Y:S01]  /*0d90*/  POPC R7, R14 ;  /* 0x0000000e00077309 */ /* 0x000e620000000000 */
[----:B------:R-:W-:Y:S01]  /*0da0*/  UMOV UR4, URZ ;  /* 0x000000ff00047c82 */ /* 0x000fe20008000000 */
[----:B0-----:R-:W-:-:S05]  /*0db0*/  IADD3 R8, P1, PT, R0, R2, RZ ;  /* 0x0000000200087210 */ /* 0x001fca0007f3e0ff */
[----:B------:R-:W-:Y:S01]  /*0dc0*/  IMAD.X R9, RZ, RZ, R3, P1 ;  /* 0x000000ffff097224 */ /* 0x000fe200008e0603 */
[----:B--2---:R-:W-:Y:S04]  /*0dd0*/  SHFL.IDX PT, R12, R10, R17, 0x1f ;  /* 0x00001f110a0c7589 */ /* 0x004fe800000e0000 */
[----:B------:R-:W1:Y:S02]  /*0de0*/  SHFL.IDX PT, R13, R11, R17, 0x1f ;  /* 0x00001f110b0d7589 */ /* 0x000e6400000e0000 */
[----:B-1----:R-:W-:-:S04]  /*0df0*/  IMAD.WIDE.U32 R6, R7, 0x1, R12 ;  /* 0x0000000107067825 */ /* 0x002fc800078e000c */
[----:B------:R-:W-:Y:S01]  /*0e00*/  VIADD R7, R7, UR4 ;  /* 0x0000000407077c36 */ /* 0x000fe20008000000 */
[----:B------:R-:W-:-:S04]  /*0e10*/  ISETP.GT.U32.AND P0, PT, R6, 0x8f0d17f, PT ;  /* 0x08f0d17f0600780c */ /* 0x000fc80003f04070 */
[----:B------:R-:W-:-:S13]  /*0e20*/  ISETP.GT.U32.AND.EX P0, PT, R7, RZ, PT, P0 ;  /* 0x000000ff0700720c */ /* 0x000fda0003f04100 */
[----:B------:R-:W0:Y:S01]  /*0e30*/  @!P0 LDC.64 R12, c[0x0][0x388] ;  /* 0x0000e200ff0c8b82 */ /* 0x000e220000000a00 */
[----:B------:R-:W-:Y:S02]  /*0e40*/  @!P0 IMAD R15, R7, 0x18, RZ ;  /* 0x00000018070f8824 */ /* 0x000fe400078e02ff */
[----:B0-----:R-:W-:-:S04]  /*0e50*/  @!P0 IMAD.WIDE.U32 R6, R6, 0x18, R12 ;  /* 0x0000001806068825 */ /* 0x001fc800078e000c */
[----:B------:R-:W-:-:S05]  /*0e60*/  @!P0 IMAD.IADD R7, R7, 0x1, R15 ;  /* 0x0000000107078824 */ /* 0x000fca00078e020f */
[----:B------:R1:W-:Y:S04]  /*0e70*/  @!P0 STG.E.64 desc[UR10][R6.64], R8 ;  /* 0x0000000806008986 */ /* 0x0003e8000c101b0a */
[----:B------:R1:W-:Y:S04]  /*0e80*/  @!P0 STG.E.64 desc[UR10][R6.64+0x8], R8 ;  /* 0x0000080806008986 */ /* 0x0003e8000c101b0a */
[----:B------:R1:W-:Y:S01]  /*0e90*/  @!P0 STG.E.64 desc[UR10][R6.64+0x10], R8 ;  /* 0x0000100806008986 */ /* 0x0003e2000c101b0a */
[----:B------:R-:W-:-:S04]  /*0ea0*/  IADD3 R2, P0, PT, R0, R8, RZ ;  /* 0x0000000800027210 */ /* 0x000fc80007f1e0ff */
[----:B------:R-:W-:Y:S02]  /*0eb0*/  IADD3.X R3, PT, PT, RZ, R9, RZ, P0, !PT ;  /* 0x00000009ff037210 */ /* 0x000fe400007fe4ff */
[----:B------:R-:W-:-:S04]  /*0ec0*/  ISETP.GT.U32.AND P0, PT, R2, UR5, PT ;  /* 0x0000000502007c0c */ /* 0x000fc8000bf04070 */
[----:B------:R-:W-:-:S13]  /*0ed0*/  ISETP.GT.AND.EX P0, PT, R3, UR8, PT, P0 ;  /* 0x0000000803007c0c */ /* 0x000fda000bf04300 */
[----:B-1----:R-:W-:Y:S05]  /*0ee0*/  @!P0 BRA `(.L_x_6) ;  /* 0xfffffff800408947 */ /* 0x002fea000383ffff */
[----:B------:R-:W-:Y:S05]  /*0ef0*/  EXIT ;  /* 0x000000000000794d */ /* 0x000fea0003800000 */
        .weak           $__internal_0_$__cuda_sm20_div_u64
        .type           $__internal_0_$__cuda_sm20_div_u64,@function
        .size           $__internal_0_$__cuda_sm20_div_u64,(.L_x_20 - $__internal_0_$__cuda_sm20_div_u64)
$__internal_0_$__cuda_sm20_div_u64:
[----:B------:R-:W-:-:S06]  /*0f00*/  IMAD.MOV.U32 R9, RZ, RZ, RZ ;  /* 0x000000ffff097224 */ /* 0x000fcc00078e00ff */
[----:B------:R-:W0:Y:S08]  /*0f10*/  I2F.U64.RP R9, R8 ;  /* 0x0000000800097312 */ /* 0x000e300000309000 */
[----:B0-----:R-:W0:Y:S02]  /*0f20*/  MUFU.RCP R10, R9 ;  /* 0x00000009000a7308 */ /* 0x001e240000001000 */
[----:B0-----:R-:W-:-:S06]  /*0f30*/  VIADD R10, R10, 0x1ffffffe ;  /* 0x1ffffffe0a0a7836 */ /* 0x001fcc0000000000 */
[----:B------:R-:W0:Y:S02]  /*0f40*/  F2I.U64.TRUNC R10, R10 ;  /* 0x0000000a000a7311 */ /* 0x000e24000020d800 */
[----:B0-----:R-:W-:-:S04]  /*0f50*/  IMAD.WIDE.U32 R12, R10, R8, RZ ;  /* 0x000000080a0c7225 */ /* 0x001fc800078e00ff */
[----:B------:R-:W-:Y:S01]  /*0f60*/  IMAD R13, R11, R8, R13 ;  /* 0x000000080b0d7224 */ /* 0x000fe200078e020d */
[----:B------:R-:W-:-:S05]  /*0f70*/  IADD3 R15, P0, PT, RZ, -R12, RZ ;  /* 0x8000000cff0f7210 */ /* 0x000fca0007f1e0ff */
[----:B------:R-:W-:-:S04]  /*0f80*/  IMAD.HI.U32 R12, R10, R15, RZ ;  /* 0x0000000f0a0c7227 */ /* 0x000fc800078e00ff */
[----:B------:R-:W-:Y:S01]  /*0f90*/  IMAD.X R17, RZ, RZ, ~R13, P0 ;  /* 0x000000ffff117224 */ /* 0x000fe200000e0e0d */
[----:B------:R-:W-:-:S03]  /*0fa0*/  MOV R13, R10 ;  /* 0x0000000a000d7202 */ /* 0x000fc60000000f00 */
[-C--:B------:R-:W-:Y:S02]  /*0fb0*/  IMAD R19, R11, R17.reuse, RZ ;  /* 0x000000110b137224 */ /* 0x080fe400078e02ff */
[----:B------:R-:W-:-:S04]  /*0fc0*/  IMAD.WIDE.U32 R12, P0, R10, R17, R12 ;  /* 0x000000110a0c7225 */ /* 0x000fc8000780000c */
[----:B------:R-:W-:-:S04]  /*0fd0*/  IMAD.HI.U32 R9, R11, R17, RZ ;  /* 0x000000110b097227 */ /* 0x000fc800078e00ff */
[----:B------:R-:W-:-:S04]  /*0fe0*/  IMAD.HI.U32 R12, P1, R11, R15, R12 ;  /* 0x0000000f0b0c7227 */ /* 0x000fc8000782000c */
[----:B------:R-:W-:Y:S01]  /*0ff0*/  IMAD.X R9, R9, 0x1, R11, P0 ;  /* 0x0000000109097824 */ /* 0x000fe200000e060b */
[----:B------:R-:W-:-:S04]  /*1000*/  IADD3 R13, P2, PT, R19, R12, RZ ;  /* 0x0000000c130d7210 */ /* 0x000fc80007f5e0ff */
[----:B------:R-:W-:Y:S01]  /*1010*/  IADD3.X R9, PT, PT, RZ, RZ, R9, P2, P1 ;  /* 0x000000ffff097210 */ /* 0x000fe200017e2409 */
[----:B------:R-:W-:-:S03]  /*1020*/  IMAD.WIDE.U32 R10, R13, R8, RZ ;  /* 0x000000080d0a7225 */ /* 0x000fc600078e00ff */
[----:B------:R-:W-:Y:S01]  /*1030*/  IADD3 R15, P0, PT, RZ, -R10, RZ ;  /* 0x8000000aff0f7210 */ /* 0x000fe20007f1e0ff */
[----:B------:R-:W-:-:S04]  /*1040*/  IMAD R10, R9, R8, R11 ;  /* 0x00000008090a7224 */ /* 0x000fc800078e020b */
[----:B------:R-:W-:-:S04]  /*1050*/  IMAD.HI.U32 R12, R13, R15, RZ ;  /* 0x0000000f0d0c7227 */ /* 0x000fc800078e00ff */
[----:B------:R-:W-:-:S04]  /*1060*/  IMAD.X R10, RZ, RZ, ~R10, P0 ;  /* 0x000000ffff0a7224 */ /* 0x000fc800000e0e0a */
[----:B------:R-:W-:-:S04]  /*1070*/  IMAD.WIDE.U32 R12, P0, R13, R10, R12 ;  /* 0x0000000a0d0c7225 */ /* 0x000fc8000780000c */
[C---:B------:R-:W-:Y:S02]  /*1080*/  IMAD R11, R9.reuse, R10, RZ ;  /* 0x0000000a090b7224 */ /* 0x040fe400078e02ff */
[----:B------:R-:W-:-:S04]  /*1090*/  IMAD.HI.U32 R12, P1, R9, R15, R12 ;  /* 0x0000000f090c7227 */ /* 0x000fc8000782000c */
[----:B------:R-:W-:Y:S01]  /*10a0*/  IMAD.HI.U32 R10, R9, R10, RZ ;  /* 0x0000000a090a7227 */ /* 0x000fe200078e00ff */
[----:B------:R-:W-:-:S03]  /*10b0*/  IADD3 R12, P2, PT, R11, R12, RZ ;  /* 0x0000000c0b0c7210 */ /* 0x000fc60007f5e0ff */
[----:B------:R-:W-:Y:S02]  /*10c0*/  HFMA2 R11, -RZ, RZ, 0, 0 ;  /* 0x00000000ff0b7431 */ /* 0x000fe400000001ff */
[----:B------:R-:W-:Y:S02]  /*10d0*/  IMAD.X R9, R10, 0x1, R9, P0 ;  /* 0x000000010a097824 */ /* 0x000fe400000e0609 */
[----:B------:R-:W-:-:S03]  /*10e0*/  IMAD.HI.U32 R10, R12, R5, RZ ;  /* 0x000000050c0a7227 */ /* 0x000fc600078e00ff */
[----:B------:R-:W-:Y:S01]  /*10f0*/  IADD3.X R14, PT, PT, RZ, RZ, R9, P2, P1 ;  /* 0x000000ffff0e7210 */ /* 0x000fe200017e2409 */
[----:B------:R-:W-:-:S04]  /*1100*/  IMAD.WIDE.U32 R10, R12, R7, R10 ;  /* 0x000000070c0a7225 */ /* 0x000fc800078e000a */
[C---:B------:R-:W-:Y:S02]  /*1110*/  IMAD R13, R14.reuse, R7, RZ ;  /* 0x000000070e0d7224 */ /* 0x040fe400078e02ff */
[----:B------:R-:W-:-:S04]  /*1120*/  IMAD.HI.U32 R10, P0, R14, R5, R10 ;  /* 0x000000050e0a7227 */ /* 0x000fc8000780000a */
[----:B------:R-:W-:Y:S01]  /*1130*/  IMAD.HI.U32 R9, R14, R7, RZ ;  /* 0x000000070e097227 */ /* 0x000fe200078e00ff */
[----:B------:R-:W-:-:S03]  /*1140*/  IADD3 R13, P1, PT, R13, R10, RZ ;  /* 0x0000000a0d0d7210 */ /* 0x000fc60007f3e0ff */
[----:B------:R-:W-:Y:S02]  /*1150*/  IMAD.X R9, RZ, RZ, R9, P0 ;  /* 0x000000ffff097224 */ /* 0x000fe400000e0609 */
[----:B------:R-:W-:-:S04]  /*1160*/  IMAD.WIDE.U32 R10, R13, R8, RZ ;  /* 0x000000080d0a7225 */ /* 0x000fc800078e00ff */
[----:B------:R-:W-:-:S04]  /*1170*/  IMAD.X R9, RZ, RZ, R9, P1 ;  /* 0x000000ffff097224 */ /* 0x000fc800008e0609 */
[-C--:B------:R-:W-:Y:S01]  /*1180*/  IMAD R12, R9, R8.reuse, R11 ;  /* 0x00000008090c7224 */ /* 0x080fe200078e020b */
[----:B------:R-:W-:Y:S02]  /*1190*/  IADD3 R11, P0, PT, -R10, R5, RZ ;  /* 0x000000050a0b7210 */ /* 0x000fe40007f1e1ff */
[----:B------:R-:W-:Y:S02]  /*11a0*/  IADD3 R10, P2, PT, R13, 0x1, RZ ;  /* 0x000000010d0a7810 */ /* 0x000fe40007f5e0ff */
[----:B------:R-:W-:Y:S01]  /*11b0*/  IADD3 R5, P1, PT, -R8, R11, RZ ;  /* 0x0000000b08057210 */ /* 0x000fe20007f3e1ff */
[----:B------:R-:W-:Y:S01]  /*11c0*/  IMAD.X R14, R7, 0x1, ~R12, P0 ;  /* 0x00000001070e7824 */ /* 0x000fe200000e0e0c */
[----:B------:R-:W-:Y:S02]  /*11d0*/  ISETP.GE.U32.AND P0, PT, R11, R8, PT ;  /* 0x000000080b00720c */ /* 0x000fe40003f06070 */
[----:B------:R-:W-:Y:S02]  /*11e0*/  IADD3.X R12, PT, PT, RZ, R9, RZ, P2, !PT ;  /* 0x00000009ff0c7210 */ /* 0x000fe400017fe4ff */
[----:B------:R-:W-:-:S02]  /*11f0*/  ISETP.GE.U32.AND.EX P0, PT, R14, RZ, PT, P0 ;  /* 0x000000ff0e00720c */ /* 0x000fc40003f06100 */
[----:B------:R-:W-:Y:S02]  /*1200*/  IADD3.X R7, PT, PT, R14, -0x1, RZ, P1, !PT ;  /* 0xffffffff0e077810 */ /* 0x000fe40000ffe4ff */
[----:B------:R-:W-:Y:S02]  /*1210*/  SEL R5, R5, R11, P0 ;  /* 0x0000000b05057207 */ /* 0x000fe40000000000 */
[----:B------:R-:W-:Y:S02]  /*1220*/  SEL R10, R10, R13, P0 ;  /* 0x0000000d0a0a7207 */ /* 0x000fe40000000000 */
[----:B------:R-:W-:Y:S02]  /*1230*/  SEL R7, R7, R14, P0 ;  /* 0x0000000e07077207 */ /* 0x000fe40000000000 */
[----:B------:R-:W-:Y:S02]  /*1240*/  SEL R9, R12, R9, P0 ;  /* 0x000000090c097207 */ /* 0x000fe40000000000 */
[----:B------:R-:W-:-:S02]  /*1250*/  ISETP.GE.U32.AND P0, PT, R5, R8, PT ;  /* 0x000000080500720c */ /* 0x000fc40003f06070 */
[----:B------:R-:W-:Y:S02]  /*1260*/  IADD3 R5, P2, PT, R10, 0x1, RZ ;  /* 0x000000010a057810 */ /* 0x000fe40007f5e0ff */
[----:B------:R-:W-:Y:S02]  /*1270*/  ISETP.NE.U32.AND P1, PT, R8, RZ, PT ;  /* 0x000000ff0800720c */ /* 0x000fe40003f25070 */
[----:B------:R-:W-:Y:S01]  /*1280*/  ISETP.GE.U32.AND.EX P0, PT, R7, RZ, PT, P0 ;  /* 0x000000ff0700720c */ /* 0x000fe20003f06100 */
[----:B------:R-:W-:Y:S01]  /*1290*/  IMAD.X R8, RZ, RZ, R9, P2 ;  /* 0x000000ffff087224 */ /* 0x000fe200010e0609 */
[----:B------:R-:W-:Y:S01]  /*12a0*/  ISETP.NE.AND.EX P1, PT, RZ, RZ, PT, P1 ;  /* 0x000000ffff00720c */ /* 0x000fe20003f25310 */
[----:B------:R-:W-:Y:S01]  /*12b0*/  IMAD.MOV.U32 R7, RZ, RZ, 0x0 ;  /* 0x00000000ff077424 */ /* 0x000fe200078e00ff */
[----:B------:R-:W-:Y:S02]  /*12c0*/  SEL R5, R5, R10, P0 ;  /* 0x0000000a05057207 */ /* 0x000fe40000000000 */
[----:B------:R-:W-:-:S02]  /*12d0*/  SEL R8, R8, R9, P0 ;  /* 0x0000000908087207 */ /* 0x000fc40000000000 */
[----:B------:R-:W-:Y:S02]  /*12e0*/  SEL R5, R5, 0xffffffff, P1 ;  /* 0xffffffff05057807 */ /* 0x000fe40000800000 */
[----:B------:R-:W-:Y:S01]  /*12f0*/  SEL R8, R8, 0xffffffff, P1 ;  /* 0xffffffff08087807 */ /* 0x000fe20000800000 */
[----:B------:R-:W-:Y:S06]  /*1300*/  RET.REL.NODEC R6 `(_Z30findEquilateralTrianglesKernelxP8TrianglePy) ;  /* 0xffffffec063c7950 */ /* 0x000fec0003c3ffff */
.L_x_7:
[----:B------:R-:W-:-:S00]  /*1310*/  BRA `(.L_x_7) ;  /* 0xfffffffc00fc7947 */ /* 0x000fc0000383ffff */
[----:B------:R-:W-:-:S00]  /*1320*/  NOP ;  /* 0x0000000000007918 */ /* 0x000fc00000000000 */
        /* <DEDUP_REMOVED lines=13> */
.L_x_20:


//--------------------- .text._Z19findTrianglesKernelixP8TrianglePy --------------------------
	.section	.text._Z19findTrianglesKernelixP8TrianglePy,"ax",@progbits
	.align	128
        .global         _Z19findTrianglesKernelixP8TrianglePy
        .type           _Z19findTrianglesKernelixP8TrianglePy,@function
        .size           _Z19findTrianglesKernelixP8TrianglePy,(.L_x_22 - _Z19findTrianglesKernelixP8TrianglePy)
        .other          _Z19findTrianglesKernelixP8TrianglePy,@"STO_CUDA_ENTRY STV_DEFAULT"
_Z19findTrianglesKernelixP8TrianglePy:
.text._Z19findTrianglesKernelixP8TrianglePy:
[----:B------:R-:W-:Y:S01]  /*0000*/  LDC R1, c[0x0][0x37c] ;  /* 0x0000df00ff017b82 */ /* 0x000fe20000000800 */
[----:B------:R-:W0:Y:S01]  /*0010*/  S2R R3, SR_TID.X ;  /* 0x0000000000037919 */ /* 0x000e220000002100 */
[----:B------:R-:W1:Y:S06]  /*0020*/  LDCU.64 UR8, c[0x0][0x388] ;  /* 0x00007100ff0877ac */ /* 0x000e6c0008000a00 */
[----:B------:R-:W0:Y:S08]  /*0030*/  S2UR UR4, SR_CTAID.X ;  /* 0x00000000000479c3 */ /* 0x000e300000002500 */
[----:B------:R-:W0:Y:S01]  /*0040*/  LDC R0, c[0x0][0x360] ;  /* 0x0000d800ff007b82 */ /* 0x000e220000000800 */
[----:B------:R-:W2:Y:S01]  /*0050*/  LDCU UR5, c[0x0][0x370] ;  /* 0x00006e00ff0577ac */ /* 0x000ea20008000800 */
[----:B-1----:R-:W-:-:S04]  /*0060*/  ULEA.HI UR8, UP0, UR9, UR8, URZ, 0x1 ;  /* 0x0000000809087291 */ /* 0x002fc8000f8108ff */
[----:B------:R-:W-:-:S04]  /*0070*/  UIADD3.X UR9, UPT, UPT, URZ, UR9, URZ, UP0, !UPT ;  /* 0x00000009ff097290 */ /* 0x000fc800087fe4ff */
[----:B------:R-:W-:Y:S02]  /*0080*/  USHF.R.S64 UR8, UR8, 0x1, UR9 ;  /* 0x0000000108087899 */ /* 0x000fe40008001009 */
[----:B------:R-:W-:Y:S01]  /*0090*/  USHF.R.S32.HI UR9, URZ, 0x1, UR9 ;  /* 0x00000001ff097899 */ /* 0x000fe20008011409 */
[----:B0-----:R-:W-:-:S05]  /*00a0*/  IMAD R10, R0, UR4, R3 ;  /* 0x00000004000a7c24 */ /* 0x001fca000f8e0203 */
[----:B------:R-:W-:Y:S02]  /*00b0*/  IMAD.U32 R2, RZ, RZ, UR9 ;  /* 0x00000009ff027e24 */ /* 0x000fe4000f8e00ff */
[----:B--2---:R-:W-:Y:S01]  /*00c0*/  IMAD R0, R0, UR5, RZ ;  /* 0x0000000500007c24 */ /* 0x004fe2000f8e02ff */
[----:B------:R-:W-:-:S04]  /*00d0*/  ISETP.LT.U32.AND P0, PT, R10, UR8, PT ;  /* 0x000000080a007c0c */ /* 0x000fc8000bf01070 */
[----:B------:R-:W-:-:S13]  /*00e0*/  ISETP.GT.AND.EX P0, PT, R2, RZ, PT, P0 ;  /* 0x000000ff0200720c */ /* 0x000fda0003f04300 */
[----:B------:R-:W-:Y:S05]  /*00f0*/  @!P0 EXIT ;  /* 0x000000000000894d */ /* 0x000fea0003800000 */
[----:B------:R-:W0:Y:S01]  /*0100*/  LDCU UR5, c[0x0][0x380] ;  /* 0x00007000ff0577ac */ /* 0x000e220008000800 */
[----:B------:R-:W-:Y:S01]  /*0110*/  IADD3 R10, P0, PT, R10, 0x1, RZ ;  /* 0x000000010a0a7810 */ /* 0x000fe20007f1e0ff */
[----:B------:R-:W1:Y:S04]  /*0120*/  LDCU.64 UR12, c[0x0][0x358] ;  /* 0x00006b00ff0c77ac */ /* 0x000e680008000a00 */
[----:B------:R-:W-:Y:S01]  /*0130*/  IMAD.X R11, RZ, RZ, RZ, P0 ;  /* 0x000000ffff0b7224 */ /* 0x000fe200000e06ff */
[----:B0-----:R-:W-:Y:S02]  /*0140*/  USHF.L.U32 UR10, UR5, 0x2, URZ ;  /* 0x00000002050a7899 */ /* 0x001fe400080006ff */
[----:B------:R-:W-:Y:S02]  /*0150*/  USHF.R.S32.HI UR5, URZ, 0x1f, UR5 ;  /* 0x0000001fff057899 */ /* 0x000fe40008011405 */
[----:B-1----:R-:W-:-:S12]  /*0160*/  USHF.R.S32.HI UR14, URZ, 0x1f, UR10 ;  /* 0x0000001fff0e7899 */ /* 0x002fd8000801140a */
.L_x_18:
[----:B------:R-:W0:Y:S01]  /*0170*/  LDCU.64 UR6, c[0x0][0x388] ;  /* 0x00007100ff0677ac */ /* 0x000e220008000a00 */
[----:B------:R-:W-:Y:S01]  /*0180*/  LOP3.LUT R15, RZ, R10, RZ, 0x33, !PT ;  /* 0x0000000aff0f7212 */ /* 0x000fe200078e33ff */
[----:B------:R-:W-:Y:S01]  /*0190*/  BSSY.RECONVERGENT B0, `(.L_x_8) ;  /* 0x000009a000007945 */ /* 0x000fe20003800200 */
[----:B------:R-:W-:Y:S02]  /*01a0*/  LOP3.LUT R14, RZ, R11, RZ, 0x33, !PT ;  /* 0x0000000bff0e7212 */ /* 0x000fe400078e33ff */
[----:B0-----:R-:W-:-:S04]  /*01b0*/  IADD3 R15, P0, PT, R15, UR6, RZ ;  /* 0x000000060f0f7c10 */ /* 0x001fc8000ff1e0ff */
[----:B------:R-:W-:Y:S02]  /*01c0*/  IADD3.X R14, PT, PT, R14, UR7, RZ, P0, !PT ;  /* 0x000000070e0e7c10 */ /* 0x000fe400087fe4ff */
[----:B------:R-:W-:-:S04]  /*01d0*/  ISETP.GT.U32.AND P0, PT, R10, R15, PT ;  /* 0x0000000f0a00720c */ /* 0x000fc80003f04070 */
[----:B------:R-:W-:-:S13]  /*01e0*/  ISETP.GT.AND.EX P0, PT, R11, R14, PT, P0 ;  /* 0x0000000e0b00720c */ /* 0x000fda0003f04300 */
[----:B------:R-:W-:Y:S05]  /*01f0*/  @P0 BRA `(.L_x_9) ;  /* 0x00000008004c0947 */ /* 0x000fea0003800000 */
[----:B------:R-:W0:Y:S01]  /*0200*/  LDCU UR4, c[0x0][0x380] ;  /* 0x00007000ff0477ac */ /* 0x000e220008000800 */
[----:B------:R-:W-:Y:S02]  /*0210*/  IMAD R3, R11, UR10, RZ ;  /* 0x0000000a0b037c24 */ /* 0x000fe4000f8e02ff */
[----:B------:R-:W-:-:S04]  /*0220*/  IMAD.WIDE.U32 R4, R10, UR10, RZ ;  /* 0x0000000a0a047c25 */ /* 0x000fc8000f8e00ff */
[C---:B------:R-:W-:Y:S02]  /*0230*/  IMAD R17, R10.reuse, UR14, R3 ;  /* 0x0000000e0a117c24 */ /* 0x040fe4000f8e0203 */
[----:B------:R-:W-:Y:S02]  /*0240*/  IMAD.MOV.U32 R12, RZ, RZ, R10 ;  /* 0x000000ffff0c7224 */ /* 0x000fe400078e000a */
[----:B------:R-:W-:Y:S02]  /*0250*/  IMAD.MOV.U32 R13, RZ, RZ, R11 ;  /* 0x000000ffff0d7224 */ /* 0x000fe400078e000b */
[----:B------:R-:W-:Y:S02]  /*0260*/  IMAD.IADD R17, R5, 0x1, R17 ;  /* 0x0000000105117824 */ /* 0x000fe400078e0211 */
[----:B0-----:R-:W-:Y:S02]  /*0270*/  IMAD R7, R11, UR4, RZ ;  /* 0x000000040b077c24 */ /* 0x001fe4000f8e02ff */
[----:B------:R-:W-:-:S04]  /*0280*/  IMAD.WIDE.U32 R2, R10, UR4, RZ ;  /* 0x000000040a027c25 */ /* 0x000fc8000f8e00ff */
[----:B------:R-:W-:-:S04]  /*0290*/  IMAD R7, R10, UR5, R7 ;  /* 0x000000050a077c24 */ /* 0x000fc8000f8e0207 */
[----:B------:R-:W-:-:S07]  /*02a0*/  IMAD.IADD R19, R3, 0x1, R7 ;  /* 0x0000000103137824 */ /* 0x000fce00078e0207 */
.L_x_17:
[-C--:B------:R-:W-:Y:S01]  /*02b0*/  IMAD R8, R17, R12.reuse, RZ ;  /* 0x0000000c11087224 */ /* 0x080fe200078e02ff */
[-C--:B------:R-:W-:Y:S01]  /*02c0*/  IADD3 R9, P0, PT, R10, -R12.reuse, RZ ;  /* 0x8000000c0a097210 */ /* 0x080fe20007f1e0ff */
[----:B------:R-:W-:Y:S01]  /*02d0*/  IMAD.WIDE.U32 R6, R4, R12, RZ ;  /* 0x0000000c04067225 */ /* 0x000fe200078e00ff */
[----:B------:R-:W-:Y:S03]  /*02e0*/  BSSY.RECONVERGENT B1, `(.L_x_10) ;  /* 0x0000011000017945 */ /* 0x000fe60003800200 */
[----:B------:R-:W-:Y:S02]  /*02f0*/  IMAD R21, R13, R4, R8 ;  /* 0x000000040d157224 */ /* 0x000fe400078e0208 */
[----:B------:R-:W-:Y:S02]  /*0300*/  IMAD.X R8, R11, 0x1, ~R13, P0 ;  /* 0x000000010b087824 */ /* 0x000fe400000e0e0d */
[----:B------:R-:W-:-:S02]  /*0310*/  IMAD.IADD R7, R7, 0x1, R21 ;  /* 0x0000000107077824 */ /* 0x000fc400078e0215 */
[-C--:B------:R-:W-:Y:S02]  /*0320*/  IMAD R16, R8, R9.reuse, RZ ;  /* 0x0000000908107224 */ /* 0x080fe400078e02ff */
[----:B------:R-:W-:-:S04]  /*0330*/  IMAD.WIDE.U32 R6, R9, R9, R6 ;  /* 0x0000000909067225 */ /* 0x000fc800078e0006 */
[----:B------:R-:W-:Y:S02]  /*0340*/  IMAD R23, R9, R8, R16 ;  /* 0x0000000809177224 */ /* 0x000fe400078e0210 */
[----:B------:R-:W-:Y:S02]  /*0350*/  IMAD.MOV.U32 R21, RZ, RZ, RZ ;  /* 0x000000ffff157224 */ /* 0x000fe400078e00ff */
[----:B------:R-:W-:Y:S02]  /*0360*/  IMAD.MOV.U32 R18, RZ, RZ, 0x40000000 ;  /* 0x40000000ff127424 */ /* 0x000fe400078e00ff */
[----:B------:R-:W-:-:S07]  /*0370*/  IMAD.IADD R16, R7, 0x1, R23 ;  /* 0x0000000107107824 */ /* 0x000fce00078e0217 */
.L_x_11:
[C---:B------:R-:W-:Y:S01]  /*0380*/  ISETP.GT.U32.AND P0, PT, R21.reuse, R6, PT ;  /* 0x000000061500720c */ /* 0x040fe20003f04070 */
[----:B------:R-:W-:Y:S01]  /*0390*/  IMAD.MOV.U32 R8, RZ, RZ, R21 ;  /* 0x000000ffff087224 */ /* 0x000fe200078e0015 */
[--C-:B------:R-:W-:Y:S01]  /*03a0*/  SHF.R.U64 R21, R21, 0x2, R18.reuse ;  /* 0x0000000215157819 */ /* 0x100fe20000001212 */
[--C-:B------:R-:W-:Y:S01]  /*03b0*/  IMAD.MOV.U32 R9, RZ, RZ, R18.reuse ;  /* 0x000000ffff097224 */ /* 0x100fe200078e0012 */
[----:B------:R-:W-:Y:S02]  /*03c0*/  ISETP.GT.U32.AND.EX P0, PT, R18, R16, PT, P0 ;  /* 0x000000101200720c */ /* 0x000fe40003f04100 */
[----:B------:R-:W-:-:S11]  /*03d0*/  SHF.R.U32.HI R18, RZ, 0x2, R18 ;  /* 0x00000002ff127819 */ /* 0x000fd60000011612 */
[----:B------:R-:W-:Y:S05]  /*03e0*/  @P0 BRA `(.L_x_11) ;  /* 0xfffffffc00e40947 */ /* 0x000fea000383ffff */
[----:B------:R-:W-:Y:S05]  /*03f0*/  BSYNC.RECONVERGENT B1 ;  /* 0x0000000000017941 */ /* 0x000fea0003800200 */
.L_x_10:
[----:B------:R-:W-:Y:S01]  /*0400*/  ISETP.NE.U32.AND P0, PT, R8, RZ, PT ;  /* 0x000000ff0800720c */ /* 0x000fe20003f05070 */
[----:B------:R-:W-:Y:S01]  /*0410*/  BSSY.RECONVERGENT B1, `(.L_x_12) ;  /* 0x000001a000017945 */ /* 0x000fe20003800200 */
[----:B------:R-:W-:Y:S02]  /*0420*/  IMAD.MOV.U32 R21, RZ, RZ, RZ ;  /* 0x000000ffff157224 */ /* 0x000fe400078e00ff */
[----:B------:R-:W-:Y:S01]  /*0430*/  ISETP.NE.AND.EX P0, PT, R9, RZ, PT, P0 ;  /* 0x000000ff0900720c */ /* 0x000fe20003f05300 */
[----:B------:R-:W-:-:S12]  /*0440*/  IMAD.MOV.U32 R18, RZ, RZ, RZ ;  /* 0x000000ffff127224 */ /* 0x000fd800078e00ff */
[----:B------:R-:W-:Y:S05]  /*0450*/  @!P0 BRA `(.L_x_13) ;  /* 0x0000000000548947 */ /* 0x000fea0003800000 */
[----:B------:R-:W-:Y:S02]  /*0460*/  IMAD.MOV.U32 R21, RZ, RZ, RZ ;  /* 0x000000ffff157224 */ /* 0x000fe400078e00ff */
[----:B------:R-:W-:Y:S02]  /*0470*/  IMAD.MOV.U32 R18, RZ, RZ, RZ ;  /* 0x000000ffff127224 */ /* 0x000fe400078e00ff */
[----:B------:R-:W-:Y:S02]  /*0480*/  IMAD.MOV.U32 R23, RZ, RZ, R6 ;  /* 0x000000ffff177224 */ /* 0x000fe400078e0006 */
[----:B------:R-:W-:-:S07]  /*0490*/  IMAD.MOV.U32 R24, RZ, RZ, R16 ;  /* 0x000000ffff187224 */ /* 0x000fce00078e0010 */
.L_x_14:
[C---:B------:R-:W-:Y:S02]  /*04a0*/  IADD3 R22, P1, PT, R8.reuse, R21, RZ ;  /* 0x0000001508167210 */ /* 0x040fe40007f3e0ff */
[----:B------:R-:W-:Y:S02]  /*04b0*/  SHF.R.U64 R20, R21, 0x1, R18 ;  /* 0x0000000115147819 */ /* 0x000fe40000001212 */
[----:B------:R-:W-:Y:S02]  /*04c0*/  ISETP.GE.U32.AND P0, PT, R23, R22, PT ;  /* 0x000000161700720c */ /* 0x000fe40003f06070 */
[----:B------:R-:W-:Y:S02]  /*04d0*/  IADD3.X R25, PT, PT, R9, R18, RZ, P1, !PT ;  /* 0x0000001209197210 */ /* 0x000fe40000ffe4ff */
[----:B------:R-:W-:Y:S02]  /*04e0*/  ISETP.GT.U32.AND P1, PT, R8, 0x3, PT ;  /* 0x000000030800780c */ /* 0x000fe40003f24070 */
[----:B------:R-:W-:-:S02]  /*04f0*/  ISETP.GE.U32.AND.EX P0, PT, R24, R25, PT, P0 ;  /* 0x000000191800720c */ /* 0x000fc40003f06100 */
[----:B------:R-:W-:-:S11]  /*0500*/  ISETP.GT.U32.AND.EX P1, PT, R9, RZ, PT, P1 ;  /* 0x000000ff0900720c */ /* 0x000fd60003f24110 */
[----:B------:R-:W-:Y:S02]  /*0510*/  @P0 IADD3 R23, P2, PT, -R22, R23, RZ ;  /* 0x0000001716170210 */ /* 0x000fe40007f5e1ff */
[----:B------:R-:W-:Y:S02]  /*0520*/  SHF.R.U32.HI R22, RZ, 0x1, R18 ;  /* 0x00000001ff167819 */ /* 0x000fe40000011612 */
[----:B------:R-:W-:Y:S01]  /*0530*/  @P0 IADD3 R21, P3, PT, R8, R20, RZ ;  /* 0x0000001408150210 */ /* 0x000fe20007f7e0ff */
[----:B------:R-:W-:Y:S01]  /*0540*/  @P0 IMAD.X R24, R24, 0x1, ~R25, P2 ;  /* 0x0000000118180824 */ /* 0x000fe200010e0e19 */
[--C-:B------:R-:W-:Y:S01]  /*0550*/  SHF.R.U64 R8, R8, 0x2, R9.reuse ;  /* 0x0000000208087819 */ /* 0x100fe20000001209 */
[----:B------:R-:W-:Y:S02]  /*0560*/  @!P0 IMAD.MOV.U32 R21, RZ, RZ, R20 ;  /* 0x000000ffff158224 */ /* 0x000fe400078e0014 */
[--C-:B------:R-:W-:Y:S01]  /*0570*/  @P0 IMAD.X R18, R9, 0x1, R22.reuse, P3 ;  /* 0x0000000109120824 */ /* 0x100fe200018e0616 */
[----:B------:R-:W-:Y:S01]  /*0580*/  SHF.R.U32.HI R9, RZ, 0x2, R9 ;  /* 0x00000002ff097819 */ /* 0x000fe20000011609 */
[----:B------:R-:W-:Y:S01]  /*0590*/  @!P0 IMAD.MOV.U32 R18, RZ, RZ, R22 ;  /* 0x000000ffff128224 */ /* 0x000fe200078e0016 */
[----:B------:R-:W-:Y:S06]  /*05a0*/  @P1 BRA `(.L_x_14) ;  /* 0xfffffffc00bc1947 */ /* 0x000fec000383ffff */
.L_x_13:
[----:B------:R-:W-:Y:S05]  /*05b0*/  BSYNC.RECONVERGENT B1 ;  /* 0x0000000000017941 */ /* 0x000fea0003800200 */
.L_x_12:
[-C--:B------:R-:W-:Y:S01]  /*05c0*/  IMAD R7, R18, R21.reuse, RZ ;  /* 0x0000001512077224 */ /* 0x080fe200078e02ff */
[----:B------:R-:W-:Y:S01]  /*05d0*/  BSSY.RECONVERGENT B1, `(.L_x_15) ;  /* 0x0000050000017945 */ /* 0x000fe20003800200 */
[----:B------:R-:W-:-:S04]  /*05e0*/  IMAD.WIDE.U32 R8, R21, R21, RZ ;  /* 0x0000001515087225 */ /* 0x000fc800078e00ff */
[----:B------:R-:W-:Y:S01]  /*05f0*/  IMAD R7, R21, R18, R7 ;  /* 0x0000001215077224 */ /* 0x000fe200078e0207 */
[----:B------:R-:W-:-:S03]  /*0600*/  ISETP.NE.U32.AND P0, PT, R8, R6, PT ;  /* 0x000000060800720c */ /* 0x000fc60003f05070 */
[----:B------:R-:W-:-:S05]  /*0610*/  IMAD.IADD R9, R9, 0x1, R7 ;  /* 0x0000000109097824 */ /* 0x000fca00078e0207 */
[----:B------:R-:W-:-:S13]  /*0620*/  ISETP.NE.AND.EX P0, PT, R9, R16, PT, P0 ;  /* 0x000000100900720c */ /* 0x000fda0003f05300 */
[----:B------:R-:W-:Y:S05]  /*0630*/  @P0 BRA `(.L_x_16) ;  /* 0x0000000400240947 */ /* 0x000fea0003800000 */
[----:B------:R-:W-:-:S04]  /*0640*/  IADD3 R9, P0, PT, R10, R12, RZ ;  /* 0x0000000c0a097210 */ /* 0x000fc80007f1e0ff */
[----:B------:R-:W-:Y:S01]  /*0650*/  IADD3 R6, P2, PT, R21, -R9, RZ ;  /* 0x8000000915067210 */ /* 0x000fe20007f5e0ff */
[----:B------:R-:W-:-:S03]  /*0660*/  IMAD.X R23, R11, 0x1, R13, P0 ;  /* 0x000000010b177824 */ /* 0x000fc600000e060d */
[C---:B------:R-:W-:Y:S02]  /*0670*/  LOP3.LUT R7, R6.reuse, 0x1, RZ, 0xc0, !PT ;  /* 0x0000000106077812 */ /* 0x040fe400078ec0ff */
[----:B------:R-:W-:Y:S02]  /*0680*/  ISETP.LT.U32.AND P1, PT, R6, 0x1, PT ;  /* 0x000000010600780c */ /* 0x000fe40003f21070 */
[----:B------:R-:W-:Y:S01]  /*0690*/  ISETP.NE.U32.AND P0, PT, R7, 0x1, PT ;  /* 0x000000010700780c */ /* 0x000fe20003f05070 */
[----:B------:R-:W-:-:S03]  /*06a0*/  IMAD.X R7, R18, 0x1, ~R23, P2 ;  /* 0x0000000112077824 */ /* 0x000fc600010e0e17 */
[----:B------:R-:W-:-:S04]  /*06b0*/  ISETP.NE.U32.AND.EX P0, PT, RZ, RZ, PT, P0 ;  /* 0x000000ffff00720c */ /* 0x000fc80003f05100 */
[----:B------:R-:W-:-:S13]  /*06c0*/  ISETP.LT.OR.EX P0, PT, R7, RZ, !P0, P1 ;  /* 0x000000ff0700720c */ /* 0x000fda0004701710 */
[----:B------:R-:W-:Y:S05]  /*06d0*/  @P0 BRA `(.L_x_16) ;  /* 0x0000000000fc0947 */ /* 0x000fea0003800000 */
[--C-:B------:R-:W-:Y:S02]  /*06e0*/  SHF.R.U64 R6, R6, 0x1, R7.reuse ;  /* 0x0000000106067819 */ /* 0x100fe40000001207 */
[----:B------:R-:W-:Y:S02]  /*06f0*/  SHF.R.U32.HI R7, RZ, 0x1, R7 ;  /* 0x00000001ff077819 */ /* 0x000fe40000011607 */
[----:B------:R-:W-:-:S04]  /*0700*/  ISETP.GT.U32.AND P0, PT, R6, R10, PT ;  /* 0x0000000a0600720c */ /* 0x000fc80003f04070 */
[----:B------:R-:W-:-:S13]  /*0710*/  ISETP.GT.AND.EX P0, PT, R7, R11, PT, P0 ;  /* 0x0000000b0700720c */ /* 0x000fda0003f04300 */
[----:B------:R-:W-:Y:S05]  /*0720*/  @P0 BRA `(.L_x_16) ;  /* 0x0000000000e80947 */ /* 0x000fea0003800000 */
[-C--:B------:R-:W-:Y:S01]  /*0730*/  IADD3 R25, P1, PT, R12, R6.reuse, RZ ;  /* 0x000000060c197210 */ /* 0x080fe20007f3e0ff */
[----:B------:R-:W0:Y:S01]  /*0740*/  LDCU.64 UR6, c[0x0][0x388] ;  /* 0x00007100ff0677ac */ /* 0x000e220008000a00 */
[----:B------:R-:W-:Y:S01]  /*0750*/  IADD3 R21, P0, PT, R10, R6, RZ ;  /* 0x000000060a157210 */ /* 0x000fe20007f1e0ff */
[----:B------:R-:W-:Y:S01]  /*0760*/  IMAD R20, R19, R12, RZ ;  /* 0x0000000c13147224 */ /* 0x000fe200078e02ff */
[----:B------:R-:W-:Y:S01]  /*0770*/  ISETP.GT.U32.AND P3, PT, R25, R10, PT ;  /* 0x0000000a1900720c */ /* 0x000fe20003f64070 */
[--C-:B------:R-:W-:Y:S01]  /*0780*/  IMAD.X R16, R13, 0x1, R7.reuse, P1 ;  /* 0x000000010d107824 */ /* 0x100fe200008e0607 */
[----:B------:R-:W-:Y:S01]  /*0790*/  ISETP.LE.U32.AND P2, PT, R9, R6, PT ;  /* 0x000000060900720c */ /* 0x000fe20003f43070 */
[----:B------:R-:W-:Y:S01]  /*07a0*/  IMAD.X R8, R11, 0x1, R7, P0 ;  /* 0x000000010b087824 */ /* 0x000fe200000e0607 */
[----:B------:R-:W-:Y:S01]  /*07b0*/  ISETP.LE.U32.AND P0, PT, R21, R12, PT ;  /* 0x0000000c1500720c */ /* 0x000fe20003f03070 */
[----:B------:R-:W-:Y:S01]  /*07c0*/  IMAD R29, R13, R2, R20 ;  /* 0x000000020d1d7224 */ /* 0x000fe200078e0214 */
[----:B------:R-:W-:Y:S01]  /*07d0*/  ISETP.GT.AND.EX P3, PT, R16, R11, PT, P3 ;  /* 0x0000000b1000720c */ /* 0x000fe20003f64330 */
[----:B------:R-:W-:-:S03]  /*07e0*/  IMAD R18, R8, R25, RZ ;  /* 0x0000001908127224 */ /* 0x000fc600078e02ff */
[----:B------:R-:W-:Y:S01]  /*07f0*/  ISETP.LE.OR.EX P3, PT, R8, R13, !P3, P0 ;  /* 0x0000000d0800720c */ /* 0x000fe20005f63700 */
[----:B------:R-:W-:Y:S01]  /*0800*/  IMAD R27, R16, R21, R18 ;  /* 0x00000015101b7224 */ /* 0x000fe200078e0212 */
[----:B------:R-:W-:Y:S01]  /*0810*/  IADD3 R18, P4, PT, R10, R25, RZ ;  /* 0x000000190a127210 */ /* 0x000fe20007f9e0ff */
[----:B------:R-:W-:Y:S01]  /*0820*/  IMAD.WIDE.U32 R8, R2, R12, RZ ;  /* 0x0000000c02087225 */ /* 0x000fe200078e00ff */
[----:B------:R-:W-:Y:S02]  /*0830*/  ISETP.LE.OR.EX P2, PT, R23, R7, P3, P2 ;  /* 0x000000071700720c */ /* 0x000fe40001f43720 */
[----:B0-----:R-:W-:Y:S01]  /*0840*/  ISETP.GT.U32.AND P0, PT, R18, UR6, PT ;  /* 0x0000000612007c0c */ /* 0x001fe2000bf04070 */
[----:B------:R-:W-:-:S04]  /*0850*/  IMAD.WIDE.U32 R20, R21, R25, RZ ;  /* 0x0000001915147225 */ /* 0x000fc800078e00ff */
[----:B------:R-:W-:Y:S01]  /*0860*/  IMAD.IADD R9, R9, 0x1, R29 ;  /* 0x0000000109097824 */ /* 0x000fe200078e021d */
[----:B------:R-:W-:Y:S01]  /*0870*/  ISETP.NE.U32.AND P1, PT, R20, R8, PT ;  /* 0x000000081400720c */ /* 0x000fe20003f25070 */
[----:B------:R-:W-:Y:S01]  /*0880*/  IMAD.X R16, R11, 0x1, R16, P4 ;  /* 0x000000010b107824 */ /* 0x000fe200020e0610 */
[----:B------:R-:W-:-:S04]  /*0890*/  IADD3 R20, PT, PT, R21, R27, RZ ;  /* 0x0000001b15147210 */ /* 0x000fc80007ffe0ff */
[----:B------:R-:W-:Y:S02]  /*08a0*/  ISETP.NE.AND.EX P1, PT, R20, R9, PT, P1 ;  /* 0x000000091400720c */ /* 0x000fe40003f25310 */
[----:B------:R-:W-:-:S04]  /*08b0*/  ISETP.GT.OR.EX P0, PT, R16, UR7, P2, P0 ;  /* 0x0000000710007c0c */ /* 0x000fc80009704700 */
[----:B------:R-:W-:-:S13]  /*08c0*/  PLOP3.LUT P0, PT, P0, P1, PT, 0xf8, 0x8f ;  /* 0x00000000008f781c */ /* 0x000fda0000703f70 */
[----:B------:R-:W-:Y:S05]  /*08d0*/  @P0 BRA `(.L_x_16) ;  /* 0x00000000007c0947 */ /* 0x000fea0003800000 */
[----:B------:R-:W0:Y:S01]  /*08e0*/  S2R R16, SR_LANEID ;  /* 0x0000000000107919 */ /* 0x000e220000000000 */
[----:B------:R-:W-:Y:S01]  /*08f0*/  VOTEU.ANY UR11, UPT, PT ;  /* 0x00000000000b7886 */ /* 0x000fe200038e0100 */
[----:B------:R-:W1:Y:S01]  /*0900*/  LDC.64 R8, c[0x0][0x398] ;  /* 0x0000e600ff087b82 */ /* 0x000e620000000a00 */
[----:B------:R-:W0:Y:S01]  /*0910*/  FLO.U32 R25, UR11 ;  /* 0x0000000b00197d00 */ /* 0x000e2200080e0000 */
[----:B------:R-:W-:Y:S01]  /*0920*/  UPOPC UR6, UR11 ;  /* 0x0000000b000672bf */ /* 0x000fe20008000000 */
[----:B------:R-:W-:-:S03]  /*0930*/  UMOV UR4, URZ ;  /* 0x000000ff00047c82 */ /* 0x000fc60008000000 */
[----:B------:R-:W-:-:S04]  /*0940*/  UIMAD.WIDE.U32 UR6, UR6, 0x1, URZ ;  /* 0x00000001060678a5 */ /* 0x000fc8000f8e00ff */
[----:B------:R-:W-:Y:S02]  /*0950*/  UIADD3 UR4, UPT, UPT, UR7, UR4, URZ ;  /* 0x0000000407047290 */ /* 0x000fe4000fffe0ff */
[----:B------:R-:W-:Y:S02]  /*0960*/  IMAD.U32 R21, RZ, RZ, UR7 ;  /* 0x00000007ff157e24 */ /* 0x000fe4000f8e00ff */
[----:B------:R-:W-:Y:S02]  /*0970*/  IMAD.U32 R20, RZ, RZ, UR6 ;  /* 0x00000006ff147e24 */ /* 0x000fe4000f8e00ff */
[----:B------:R-:W-:Y:S01]  /*0980*/  IMAD.U32 R21, RZ, RZ, UR4 ;  /* 0x00000004ff157e24 */ /* 0x000fe2000f8e00ff */
[----:B0-----:R-:W-:-:S13]  /*0990*/  ISETP.EQ.U32.AND P0, PT, R25, R16, PT ;  /* 0x000000101900720c */ /* 0x001fda0003f02070 */
[----:B-1----:R-:W2:Y:S01]  /*09a0*/  @P0 ATOMG.E.ADD.64.STRONG.GPU PT, R8, desc[UR12][R8.64], R20 ;  /* 0x80000014080809a8 */ /* 0x002ea200081ef50c */
[----:B------:R-:W-:Y:S01]  /*09b0*/  UMOV UR4, URZ ;  /* 0x000000ff00047c82 */ /* 0x000fe20008000000 */
[----:B------:R-:W0:Y:S02]  /*09c0*/  S2R R16, SR_LTMASK ;  /* 0x0000000000107919 */ /* 0x000e240000003900 */
[----:B0-----:R-:W-:-:S04]  /*09d0*/  LOP3.LUT R16, R16, UR11, RZ, 0xc0, !PT ;  /* 0x0000000b10107c12 */ /* 0x001fc8000f8ec0ff */
[----:B------:R-:W0:Y:S01]  /*09e0*/  POPC R27, R16 ;  /* 0x00000010001b7309 */ /* 0x000e220000000000 */
[----:B--2---:R-:W-:Y:S04]  /*09f0*/  SHFL.IDX PT, R22, R8, R25, 0x1f ;  /* 0x00001f1908167589 */ /* 0x004fe800000e0000 */
[----:B------:R-:W0:Y:S02]  /*0a00*/  SHFL.IDX PT, R23, R9, R25, 0x1f ;  /* 0x00001f1909177589 */ /* 0x000e2400000e0000 */
[----:B0-----:R-:W-:-:S04]  /*0a10*/  IMAD.WIDE.U32 R22, R27, 0x1, R22 ;  /* 0x000000011b167825 */ /* 0x001fc800078e0016 */
[----:B------:R-:W-:Y:S01]  /*0a20*/  VIADD R18, R23, UR4 ;  /* 0x0000000417127c36 */ /* 0x000fe20008000000 */
[----:B------:R-:W-:-:S04]  /*0a30*/  ISETP.GT.U32.AND P0, PT, R22, 0x8f0d17f, PT ;  /* 0x08f0d17f1600780c */ /* 0x000fc80003f04070 */
[----:B------:R-:W-:-:S13]  /*0a40*/  ISETP.GT.U32.AND.EX P0, PT, R18, RZ, PT, P0 ;  /* 0x000000ff1200720c */ /* 0x000fda0003f04100 */
[----:B------:R-:W-:Y:S05]  /*0a50*/  @P0 BRA `(.L_x_16) ;  /* 0x00000000001c0947 */ /* 0x000fea0003800000 */
[----:B------:R-:W0:Y:S01]  /*0a60*/  LDC.64 R8, c[0x0][0x390] ;  /* 0x0000e400ff087b82 */ /* 0x000e220000000a00 */
[----:B------:R-:W-:Y:S02]  /*0a70*/  IMAD R21, R18, 0x18, RZ ;  /* 0x0000001812157824 */ /* 0x000fe400078e02ff */
[----:B0-----:R-:W-:-:S04]  /*0a80*/  IMAD.WIDE.U32 R8, R22, 0x18, R8 ;  /* 0x0000001816087825 */ /* 0x001fc800078e0008 */
[----:B------:R-:W-:-:S05]  /*0a90*/  IMAD.IADD R9, R9, 0x1, R21 ;  /* 0x0000000109097824 */ /* 0x000fca00078e0215 */
[----:B------:R0:W-:Y:S04]  /*0aa0*/  STG.E.64 desc[UR12][R8.64], R6 ;  /* 0x0000000608007986 */ /* 0x0001e8000c101b0c */
[----:B------:R0:W-:Y:S04]  /*0ab0*/  STG.E.64 desc[UR12][R8.64+0x8], R10 ;  /* 0x0000080a08007986 */ /* 0x0001e8000c101b0c */
[----:B------:R0:W-:Y:S02]  /*0ac0*/  STG.E.64 desc[UR12][R8.64+0x10], R12 ;  /* 0x0000100c08007986 */ /* 0x0001e4000c101b0c */
.L_x_16:
[----:B------:R-:W-:Y:S05]  /*0ad0*/  BSYNC.RECONVERGENT B1 ;  /* 0x0000000000017941 */ /* 0x000fea0003800200 */
.L_x_15:
[C---:B------:R-:W-:Y:S02]  /*0ae0*/  ISETP.GE.U32.AND P0, PT, R12.reuse, R15, PT ;  /* 0x0000000f0c00720c */ /* 0x040fe40003f06070 */
[----:B0-----:R-:W-:Y:S02]  /*0af0*/  IADD3 R12, P1, PT, R12, 0x1, RZ ;  /* 0x000000010c0c7810 */ /* 0x001fe40007f3e0ff */
[----:B------:R-:W-:-:S03]  /*0b00*/  ISETP.GE.AND.EX P0, PT, R13, R14, PT, P0 ;  /* 0x0000000e0d00720c */ /* 0x000fc60003f06300 */
[----:B------:R-:W-:-:S10]  /*0b10*/  IMAD.X R13, RZ, RZ, R13, P1 ;  /* 0x000000ffff0d7224 */ /* 0x000fd400008e060d */
[----:B------:R-:W-:Y:S05]  /*0b20*/  @!P0 BRA `(.L_x_17) ;  /* 0xfffffff400e08947 */ /* 0x000fea000383ffff */
.L_x_9:
[----:B------:R-:W-:Y:S05]  /*0b30*/  BSYNC.RECONVERGENT B0 ;  /* 0x0000000000007941 */ /* 0x000fea0003800200 */
.L_x_8:
[----:B------:R-:W-:-:S05]  /*0b40*/  IADD3 R10, P0, PT, R0, R10, RZ ;  /* 0x0000000a000a7210 */ /* 0x000fca0007f1e0ff */
[----:B------:R-:W-:Y:S01]  /*0b50*/  IMAD.X R11, RZ, RZ, R11, P0 ;  /* 0x000000ffff0b7224 */ /* 0x000fe200000e060b */
[----:B------:R-:W-:-:S04]  /*0b60*/  ISETP.GT.U32.AND P0, PT, R10, UR8, PT ;  /* 0x000000080a007c0c */ /* 0x000fc8000bf04070 */
[----:B------:R-:W-:-:S13]  /*0b70*/  ISETP.GT.AND.EX P0, PT, R11, UR9, PT, P0 ;  /* 0x000000090b007c0c */ /* 0x000fda000bf04300 */
[----:B------:R-:W-:Y:S05]  /*0b80*/  @!P0 BRA `(.L_x_18) ;  /* 0xfffffff400788947 */ /* 0x000fea000383ffff */
[----:B------:R-:W-:Y:S05]  /*0b90*/  EXIT ;  /* 0x000000000000794d */ /* 0x000fea0003800000 */
.L_x_19:
        /* <DEDUP_REMOVED lines=14> */
.L_x_22:


//--------------------- .nv.shared.reserved.0     --------------------------
	.section	.nv.shared.reserved.0,"aw",@nobits
	.weak		__nv_reservedSMEM_offset_0_alias
	.size		__nv_reservedSMEM_offset_0_alias, 0, 64
	.other		__nv_reservedSMEM_offset_0_alias,@"STO_CUDA_RESERVED_SHARED STV_DEFAULT"
__nv_reservedSMEM_offset_0_alias:
	.zero		0
	.zero		64


//--------------------- .nv.constant0._Z30findEquilateralTrianglesKernelxP8TrianglePy --------------------------
	.section	.nv.constant0._Z30findEquilateralTrianglesKernelxP8TrianglePy,"a",@progbits
	.sectionflags	@""
	.align	4
.nv.constant0._Z30findEquilateralTrianglesKernelxP8TrianglePy:
	.zero		920


//--------------------- .nv.constant0._Z19findTrianglesKernelixP8TrianglePy --------------------------
	.section	.nv.constant0._Z19findTrianglesKernelixP8TrianglePy,"a",@progbits
	.sectionflags	@""
	.align	4
.nv.constant0._Z19findTrianglesKernelixP8TrianglePy:
	.zero		928


//--------------------- SYMBOLS --------------------------

	.type		.nv.reservedSmem.offset0,@object
	.size		.nv.reservedSmem.offset0,0x4
